//
// Generated by NVIDIA NVVM Compiler
//
// Compiler Build ID: CL-36424714
// Cuda compilation tools, release 13.0, V13.0.88
// Based on NVVM 20.0.0
//

.version 9.0
.target sm_100
.address_size 64

	// .globl	_Z17softmax_v1_kernelPKfPfii
.extern .shared .align 16 .b8 shmem_reduce[];

.visible .entry _Z17softmax_v1_kernelPKfPfii(
	.param .u64 .ptr .align 1 _Z17softmax_v1_kernelPKfPfii_param_0,
	.param .u64 .ptr .align 1 _Z17softmax_v1_kernelPKfPfii_param_1,
	.param .u32 _Z17softmax_v1_kernelPKfPfii_param_2,
	.param .u32 _Z17softmax_v1_kernelPKfPfii_param_3
)
{
	.reg .pred 	%p<49>;
	.reg .b32 	%r<253>;
	.reg .b32 	%f<129>;
	.reg .b64 	%rd<25>;

	ld.param.u64 	%rd3, [_Z17softmax_v1_kernelPKfPfii_param_0];
	ld.param.u64 	%rd4, [_Z17softmax_v1_kernelPKfPfii_param_1];
	ld.param.u32 	%r148, [_Z17softmax_v1_kernelPKfPfii_param_3];
	cvta.to.global.u64 	%rd1, %rd3;
	cvta.to.global.u64 	%rd2, %rd4;
	mov.u32 	%r1, %tid.x;
	mov.u32 	%r2, %ctaid.y;
	mov.u32 	%r3, %ntid.x;
	add.s32 	%r149, %r3, %r148;
	add.s32 	%r4, %r149, -1;
	div.u32 	%r5, %r4, %r3;
	setp.gt.u32 	%p1, %r3, %r4;
	mov.f32 	%f110, 0fFF800000;
	@%p1 bra 	$L__BB0_17;
	mul.lo.s32 	%r6, %r148, %r2;
	max.u32 	%r7, %r5, 1;
	and.b32  	%r8, %r7, 3;
	setp.lt.u32 	%p2, %r5, 4;
	mov.f32 	%f110, 0fFF800000;
	mov.b32 	%r221, 0;
	@%p2 bra 	$L__BB0_12;
	and.b32  	%r221, %r7, -4;
	neg.s32 	%r220, %r221;
	add.s32 	%r219, %r1, %r3;
	shl.b32 	%r12, %r3, 2;
	add.s32 	%r218, %r219, %r6;
	shl.b32 	%r14, %r3, 3;
	shl.b32 	%r151, %r1, 2;
	mov.u32 	%r152, shmem_reduce;
	add.s32 	%r217, %r152, %r151;
	shl.b32 	%r16, %r3, 4;
	shl.b32 	%r153, %r3, 1;
	add.s32 	%r216, %r1, %r153;
	add.s32 	%r212, %r1, %r6;
	add.s32 	%r215, %r212, %r153;
	mul.lo.s32 	%r20, %r3, 12;
	mul.lo.s32 	%r154, %r3, 3;
	add.s32 	%r214, %r1, %r154;
	add.s32 	%r213, %r212, %r154;
	mov.f32 	%f110, 0fFF800000;
	mov.u32 	%r211, %r1;
$L__BB0_3:
	setp.ge.s32 	%p3, %r211, %r148;
	@%p3 bra 	$L__BB0_5;
	mul.wide.s32 	%rd5, %r212, 4;
	add.s64 	%rd6, %rd1, %rd5;
	ld.global.f32 	%f37, [%rd6];
	max.f32 	%f110, %f110, %f37;
	add.s32 	%r155, %r217, %r12;
	st.shared.f32 	[%r155], %f37;
$L__BB0_5:
	setp.ge.s32 	%p4, %r219, %r148;
	@%p4 bra 	$L__BB0_7;
	mul.wide.s32 	%rd7, %r218, 4;
	add.s64 	%rd8, %rd1, %rd7;
	ld.global.f32 	%f38, [%rd8];
	max.f32 	%f110, %f110, %f38;
	add.s32 	%r156, %r217, %r14;
	st.shared.f32 	[%r156], %f38;
$L__BB0_7:
	setp.ge.s32 	%p5, %r216, %r148;
	@%p5 bra 	$L__BB0_9;
	mul.wide.s32 	%rd9, %r215, 4;
	add.s64 	%rd10, %rd1, %rd9;
	ld.global.f32 	%f39, [%rd10];
	max.f32 	%f110, %f110, %f39;
	add.s32 	%r157, %r217, %r20;
	st.shared.f32 	[%r157], %f39;
$L__BB0_9:
	setp.ge.s32 	%p6, %r214, %r148;
	@%p6 bra 	$L__BB0_11;
	mul.wide.s32 	%rd11, %r213, 4;
	add.s64 	%rd12, %rd1, %rd11;
	ld.global.f32 	%f40, [%rd12];
	max.f32 	%f110, %f110, %f40;
	add.s32 	%r158, %r217, %r16;
	st.shared.f32 	[%r158], %f40;
$L__BB0_11:
	add.s32 	%r220, %r220, 4;
	add.s32 	%r219, %r219, %r12;
	add.s32 	%r218, %r218, %r12;
	add.s32 	%r217, %r217, %r16;
	add.s32 	%r216, %r216, %r12;
	add.s32 	%r215, %r215, %r12;
	add.s32 	%r214, %r214, %r12;
	add.s32 	%r213, %r213, %r12;
	add.s32 	%r212, %r212, %r12;
	add.s32 	%r211, %r211, %r12;
	setp.ne.s32 	%p7, %r220, 0;
	@%p7 bra 	$L__BB0_3;
$L__BB0_12:
	setp.eq.s32 	%p8, %r8, 0;
	@%p8 bra 	$L__BB0_17;
	shl.b32 	%r44, %r3, 2;
	mad.lo.s32 	%r223, %r3, %r221, %r1;
	shl.b32 	%r159, %r223, 2;
	add.s32 	%r160, %r44, %r159;
	mov.u32 	%r161, shmem_reduce;
	add.s32 	%r225, %r161, %r160;
	add.s32 	%r224, %r223, %r6;
	neg.s32 	%r222, %r8;
$L__BB0_14:
	.pragma "nounroll";
	setp.ge.s32 	%p9, %r223, %r148;
	@%p9 bra 	$L__BB0_16;
	mul.wide.s32 	%rd13, %r224, 4;
	add.s64 	%rd14, %rd1, %rd13;
	ld.global.f32 	%f41, [%rd14];
	max.f32 	%f110, %f110, %f41;
	st.shared.f32 	[%r225], %f41;
$L__BB0_16:
	add.s32 	%r225, %r225, %r44;
	add.s32 	%r224, %r224, %r3;
	add.s32 	%r223, %r223, %r3;
	add.s32 	%r222, %r222, 1;
	setp.ne.s32 	%p10, %r222, 0;
	@%p10 bra 	$L__BB0_14;
$L__BB0_17:
	shl.b32 	%r162, %r1, 2;
	mov.u32 	%r163, shmem_reduce;
	add.s32 	%r57, %r163, %r162;
	st.shared.f32 	[%r57], %f110;
	bar.sync 	0;
	setp.lt.u32 	%p11, %r3, 66;
	@%p11 bra 	$L__BB0_22;
	mov.u32 	%r226, %r3;
$L__BB0_19:
	shr.u32 	%r59, %r226, 1;
	setp.ge.u32 	%p12, %r1, %r59;
	@%p12 bra 	$L__BB0_21;
	ld.shared.f32 	%f42, [%r57];
	shl.b32 	%r164, %r59, 2;
	add.s32 	%r165, %r57, %r164;
	ld.shared.f32 	%f43, [%r165];
	max.f32 	%f44, %f42, %f43;
	st.shared.f32 	[%r57], %f44;
$L__BB0_21:
	bar.sync 	0;
	setp.gt.u32 	%p13, %r226, 131;
	mov.u32 	%r226, %r59;
	@%p13 bra 	$L__BB0_19;
$L__BB0_22:
	setp.gt.u32 	%p14, %r1, 31;
	@%p14 bra 	$L__BB0_24;
	ld.shared.f32 	%f45, [%r57];
	ld.shared.f32 	%f46, [%r57+128];
	max.f32 	%f47, %f45, %f46;
	mov.b32 	%r166, %f47;
	shfl.sync.down.b32	%r167|%p15, %r166, 16, 31, -1;
	mov.b32 	%f48, %r167;
	max.f32 	%f49, %f47, %f48;
	mov.b32 	%r168, %f49;
	shfl.sync.down.b32	%r169|%p16, %r168, 8, 31, -1;
	mov.b32 	%f50, %r169;
	max.f32 	%f51, %f49, %f50;
	mov.b32 	%r170, %f51;
	shfl.sync.down.b32	%r171|%p17, %r170, 4, 31, -1;
	mov.b32 	%f52, %r171;
	max.f32 	%f53, %f51, %f52;
	mov.b32 	%r172, %f53;
	shfl.sync.down.b32	%r173|%p18, %r172, 2, 31, -1;
	mov.b32 	%f54, %r173;
	max.f32 	%f55, %f53, %f54;
	mov.b32 	%r174, %f55;
	shfl.sync.down.b32	%r175|%p19, %r174, 1, 31, -1;
	mov.b32 	%f56, %r175;
	max.f32 	%f57, %f55, %f56;
	st.shared.f32 	[%r57], %f57;
$L__BB0_24:
	setp.gt.u32 	%p20, %r3, %r4;
	bar.sync 	0;
	mov.f32 	%f120, 0f00000000;
	ld.shared.f32 	%f16, [shmem_reduce];
	@%p20 bra 	$L__BB0_41;
	max.u32 	%r60, %r5, 1;
	and.b32  	%r61, %r60, 3;
	setp.lt.u32 	%p21, %r5, 4;
	mov.f32 	%f120, 0f00000000;
	mov.b32 	%r233, 0;
	@%p21 bra 	$L__BB0_36;
	and.b32  	%r233, %r60, -4;
	neg.s32 	%r232, %r233;
	add.s32 	%r231, %r1, %r3;
	shl.b32 	%r65, %r3, 2;
	shl.b32 	%r66, %r3, 3;
	shl.b32 	%r68, %r3, 4;
	shl.b32 	%r179, %r3, 1;
	add.s32 	%r229, %r1, %r179;
	mul.lo.s32 	%r70, %r3, 12;
	mad.lo.s32 	%r228, %r3, 3, %r1;
	mov.f32 	%f120, 0f00000000;
	mov.u32 	%r227, %r1;
	mov.u32 	%r230, %r57;
$L__BB0_27:
	setp.ge.s32 	%p22, %r227, %r148;
	@%p22 bra 	$L__BB0_29;
	add.s32 	%r180, %r230, %r65;
	ld.shared.f32 	%f62, [%r180];
	sub.f32 	%f63, %f62, %f16;
	mul.f32 	%f64, %f63, 0f3FB8AA3B;
	ex2.approx.f32 	%f65, %f64;
	add.f32 	%f120, %f120, %f65;
	st.shared.f32 	[%r180], %f65;
$L__BB0_29:
	setp.ge.s32 	%p23, %r231, %r148;
	@%p23 bra 	$L__BB0_31;
	add.s32 	%r181, %r230, %r66;
	ld.shared.f32 	%f66, [%r181];
	sub.f32 	%f67, %f66, %f16;
	mul.f32 	%f68, %f67, 0f3FB8AA3B;
	ex2.approx.f32 	%f69, %f68;
	add.f32 	%f120, %f120, %f69;
	st.shared.f32 	[%r181], %f69;
$L__BB0_31:
	setp.ge.s32 	%p24, %r229, %r148;
	@%p24 bra 	$L__BB0_33;
	add.s32 	%r182, %r230, %r70;
	ld.shared.f32 	%f70, [%r182];
	sub.f32 	%f71, %f70, %f16;
	mul.f32 	%f72, %f71, 0f3FB8AA3B;
	ex2.approx.f32 	%f73, %f72;
	add.f32 	%f120, %f120, %f73;
	st.shared.f32 	[%r182], %f73;
$L__BB0_33:
	setp.ge.s32 	%p25, %r228, %r148;
	@%p25 bra 	$L__BB0_35;
	add.s32 	%r183, %r230, %r68;
	ld.shared.f32 	%f74, [%r183];
	sub.f32 	%f75, %f74, %f16;
	mul.f32 	%f76, %f75, 0f3FB8AA3B;
	ex2.approx.f32 	%f77, %f76;
	add.f32 	%f120, %f120, %f77;
	st.shared.f32 	[%r183], %f77;
$L__BB0_35:
	add.s32 	%r232, %r232, 4;
	add.s32 	%r231, %r231, %r65;
	add.s32 	%r230, %r230, %r68;
	add.s32 	%r229, %r229, %r65;
	add.s32 	%r228, %r228, %r65;
	add.s32 	%r227, %r227, %r65;
	setp.ne.s32 	%p26, %r232, 0;
	@%p26 bra 	$L__BB0_27;
$L__BB0_36:
	setp.eq.s32 	%p27, %r61, 0;
	@%p27 bra 	$L__BB0_41;
	shl.b32 	%r85, %r3, 2;
	mad.lo.s32 	%r235, %r3, %r233, %r1;
	shl.b32 	%r184, %r235, 2;
	add.s32 	%r185, %r85, %r184;
	add.s32 	%r236, %r163, %r185;
	neg.s32 	%r234, %r61;
$L__BB0_38:
	.pragma "nounroll";
	setp.ge.s32 	%p28, %r235, %r148;
	@%p28 bra 	$L__BB0_40;
	ld.shared.f32 	%f78, [%r236];
	sub.f32 	%f79, %f78, %f16;
	mul.f32 	%f80, %f79, 0f3FB8AA3B;
	ex2.approx.f32 	%f81, %f80;
	add.f32 	%f120, %f120, %f81;
	st.shared.f32 	[%r236], %f81;
$L__BB0_40:
	add.s32 	%r236, %r236, %r85;
	add.s32 	%r235, %r235, %r3;
	add.s32 	%r234, %r234, 1;
	setp.ne.s32 	%p29, %r234, 0;
	@%p29 bra 	$L__BB0_38;
$L__BB0_41:
	setp.lt.u32 	%p30, %r3, 66;
	st.shared.f32 	[%r57], %f120;
	@%p30 bra 	$L__BB0_46;
	mov.u32 	%r237, %r3;
$L__BB0_43:
	shr.u32 	%r96, %r237, 1;
	setp.ge.u32 	%p31, %r1, %r96;
	@%p31 bra 	$L__BB0_45;
	ld.shared.f32 	%f82, [%r57];
	shl.b32 	%r187, %r96, 2;
	add.s32 	%r188, %r57, %r187;
	ld.shared.f32 	%f83, [%r188];
	add.f32 	%f84, %f82, %f83;
	st.shared.f32 	[%r57], %f84;
$L__BB0_45:
	bar.sync 	0;
	setp.gt.u32 	%p32, %r237, 131;
	mov.u32 	%r237, %r96;
	@%p32 bra 	$L__BB0_43;
$L__BB0_46:
	setp.gt.u32 	%p33, %r1, 31;
	@%p33 bra 	$L__BB0_48;
	ld.shared.f32 	%f85, [%r57];
	ld.shared.f32 	%f86, [%r57+128];
	add.f32 	%f87, %f85, %f86;
	mov.b32 	%r189, %f87;
	shfl.sync.down.b32	%r190|%p34, %r189, 16, 31, -1;
	mov.b32 	%f88, %r190;
	add.f32 	%f89, %f87, %f88;
	mov.b32 	%r191, %f89;
	shfl.sync.down.b32	%r192|%p35, %r191, 8, 31, -1;
	mov.b32 	%f90, %r192;
	add.f32 	%f91, %f89, %f90;
	mov.b32 	%r193, %f91;
	shfl.sync.down.b32	%r194|%p36, %r193, 4, 31, -1;
	mov.b32 	%f92, %r194;
	add.f32 	%f93, %f91, %f92;
	mov.b32 	%r195, %f93;
	shfl.sync.down.b32	%r196|%p37, %r195, 2, 31, -1;
	mov.b32 	%f94, %r196;
	add.f32 	%f95, %f93, %f94;
	mov.b32 	%r197, %f95;
	shfl.sync.down.b32	%r198|%p38, %r197, 1, 31, -1;
	mov.b32 	%f96, %r198;
	add.f32 	%f97, %f95, %f96;
	st.shared.f32 	[%r57], %f97;
$L__BB0_48:
	setp.gt.u32 	%p39, %r3, %r4;
	bar.sync 	0;
	ld.shared.f32 	%f98, [shmem_reduce];
	rcp.rn.f32 	%f32, %f98;
	@%p39 bra 	$L__BB0_65;
	mul.lo.s32 	%r97, %r148, %r2;
	max.u32 	%r98, %r5, 1;
	and.b32  	%r99, %r98, 3;
	setp.lt.u32 	%p40, %r5, 4;
	mov.b32 	%r248, 0;
	@%p40 bra 	$L__BB0_60;
	and.b32  	%r248, %r98, -4;
	neg.s32 	%r247, %r248;
	add.s32 	%r246, %r1, %r3;
	shl.b32 	%r103, %r3, 2;
	shl.b32 	%r104, %r3, 3;
	add.s32 	%r245, %r163, %r162;
	shl.b32 	%r106, %r3, 4;
	add.s32 	%r244, %r246, %r97;
	shl.b32 	%r202, %r3, 1;
	add.s32 	%r243, %r1, %r202;
	mul.lo.s32 	%r109, %r3, 12;
	add.s32 	%r239, %r1, %r97;
	add.s32 	%r242, %r239, %r202;
	mul.lo.s32 	%r203, %r3, 3;
	add.s32 	%r241, %r1, %r203;
	add.s32 	%r240, %r239, %r203;
	mov.u32 	%r238, %r1;
$L__BB0_51:
	setp.ge.s32 	%p41, %r238, %r148;
	@%p41 bra 	$L__BB0_53;
	add.s32 	%r204, %r245, %r103;
	ld.shared.f32 	%f99, [%r204];
	mul.f32 	%f100, %f32, %f99;
	mul.wide.s32 	%rd15, %r239, 4;
	add.s64 	%rd16, %rd2, %rd15;
	st.global.f32 	[%rd16], %f100;
$L__BB0_53:
	setp.ge.s32 	%p42, %r246, %r148;
	@%p42 bra 	$L__BB0_55;
	add.s32 	%r205, %r245, %r104;
	ld.shared.f32 	%f101, [%r205];
	mul.f32 	%f102, %f32, %f101;
	mul.wide.s32 	%rd17, %r244, 4;
	add.s64 	%rd18, %rd2, %rd17;
	st.global.f32 	[%rd18], %f102;
$L__BB0_55:
	setp.ge.s32 	%p43, %r243, %r148;
	@%p43 bra 	$L__BB0_57;
	add.s32 	%r206, %r245, %r109;
	ld.shared.f32 	%f103, [%r206];
	mul.f32 	%f104, %f32, %f103;
	mul.wide.s32 	%rd19, %r242, 4;
	add.s64 	%rd20, %rd2, %rd19;
	st.global.f32 	[%rd20], %f104;
$L__BB0_57:
	setp.ge.s32 	%p44, %r241, %r148;
	@%p44 bra 	$L__BB0_59;
	add.s32 	%r207, %r245, %r106;
	ld.shared.f32 	%f105, [%r207];
	mul.f32 	%f106, %f32, %f105;
	mul.wide.s32 	%rd21, %r240, 4;
	add.s64 	%rd22, %rd2, %rd21;
	st.global.f32 	[%rd22], %f106;
$L__BB0_59:
	add.s32 	%r247, %r247, 4;
	add.s32 	%r246, %r246, %r103;
	add.s32 	%r245, %r245, %r106;
	add.s32 	%r244, %r244, %r103;
	add.s32 	%r243, %r243, %r103;
	add.s32 	%r242, %r242, %r103;
	add.s32 	%r241, %r241, %r103;
	add.s32 	%r240, %r240, %r103;
	add.s32 	%r239, %r239, %r103;
	add.s32 	%r238, %r238, %r103;
	setp.ne.s32 	%p45, %r247, 0;
	@%p45 bra 	$L__BB0_51;
$L__BB0_60:
	setp.eq.s32 	%p46, %r99, 0;
	@%p46 bra 	$L__BB0_65;
	mad.lo.s32 	%r250, %r3, %r248, %r1;
	add.s32 	%r252, %r250, %r97;
	shl.b32 	%r137, %r3, 2;
	shl.b32 	%r208, %r250, 2;
	add.s32 	%r209, %r137, %r208;
	add.s32 	%r251, %r163, %r209;
	neg.s32 	%r249, %r99;
$L__BB0_62:
	.pragma "nounroll";
	setp.ge.s32 	%p47, %r250, %r148;
	@%p47 bra 	$L__BB0_64;
	ld.shared.f32 	%f107, [%r251];
	mul.f32 	%f108, %f32, %f107;
	mul.wide.s32 	%rd23, %r252, 4;
	add.s64 	%rd24, %rd2, %rd23;
	st.global.f32 	[%rd24], %f108;
$L__BB0_64:
	add.s32 	%r252, %r252, %r3;
	add.s32 	%r251, %r251, %r137;
	add.s32 	%r250, %r250, %r3;
	add.s32 	%r249, %r249, 1;
	setp.ne.s32 	%p48, %r249, 0;
	@%p48 bra 	$L__BB0_62;
$L__BB0_65:
	ret;

}


// ===== COMPILED SASS (sm_100) =====

	.target	sm_100

	.elftype	@"ET_EXEC"


//--------------------- .note.nv.tkinfo           --------------------------
	.section	.note.nv.tkinfo,"",@"SHT_NOTE"
	.sectionflags	@"SHF_NOTE_NV_TKINFO"
	.tkinfo
        /*0018*/ 	.word	0x00000002
        /*0030*/ 	.string	""
        /*0030*/ 	.string	"ptxas"
        /*0030*/ 	.string	"Cuda compilation tools, release 13.0, V13.0.88"
        /*0030*/ 	.string	"Build cuda_13.0.r13.0/compiler.36424714_0"
        /*0030*/ 	.string	"-arch sm_100 -m 64 "



//--------------------- .note.nv.cuinfo           --------------------------
	.section	.note.nv.cuinfo,"",@"SHT_NOTE"
	.sectionflags	@"SHF_NOTE_NV_CUINFO"
        /*0018*/ 	.short	0x0002
        /*001a*/ 	.short	0x0064
        /*001c*/ 	.short	0x0082
	.zero		2


//--------------------- .nv.info                  --------------------------
	.section	.nv.info,"",@"SHT_CUDA_INFO"
	.align	4


	//----- nvinfo : EIATTR_REGCOUNT
	.align		4
        /*0000*/ 	.byte	0x04, 0x2f
        /*0002*/ 	.short	(.L_1 - .L_0)
	.align		4
.L_0:
        /*0004*/ 	.word	index@(_Z17softmax_v1_kernelPKfPfii)
        /*0008*/ 	.word	0x00000020


	//----- nvinfo : EIATTR_FRAME_SIZE
	.align		4
.L_1:
        /*000c*/ 	.byte	0x04, 0x11
        /*000e*/ 	.short	(.L_3 - .L_2)
	.align		4
.L_2:
        /*0010*/ 	.word	index@($__internal_0_$__cuda_sm20_rcp_rn_f32_slowpath)
        /*0014*/ 	.word	0x00000000


	//----- nvinfo : EIATTR_FRAME_SIZE
	.align		4
.L_3:
        /*0018*/ 	.byte	0x04, 0x11
        /*001a*/ 	.short	(.L_5 - .L_4)
	.align		4
.L_4:
        /*001c*/ 	.word	index@(_Z17softmax_v1_kernelPKfPfii)
        /*0020*/ 	.word	0x00000000


	//----- nvinfo : EIATTR_MIN_STACK_SIZE
	.align		4
.L_5:
        /*0024*/ 	.byte	0x04, 0x12
        /*0026*/ 	.short	(.L_7 - .L_6)
	.align		4
.L_6:
        /*0028*/ 	.word	index@(_Z17softmax_v1_kernelPKfPfii)
        /*002c*/ 	.word	0x00000000
.L_7:


//--------------------- .nv.compat                --------------------------
	.section	.nv.compat,"",@"SHT_CUDA_COMPAT_INFO"
	.align	4
        /*0000*/ 	.byte	0x02, 0x09, 0x00, 0x00, 0x02, 0x02, 0x01, 0x00, 0x02, 0x05, 0x05, 0x00, 0x03, 0x07, 0x01, 0x01
        /*0010*/ 	.byte	0x02, 0x03, 0x00, 0x00, 0x02, 0x06, 0x01, 0x00, 0x04, 0x0b, 0x08, 0x00, 0x01, 0x00, 0x00, 0x00
        /*0020*/ 	.byte	0x00, 0x00, 0x00, 0x00


//--------------------- .nv.info._Z17softmax_v1_kernelPKfPfii --------------------------
	.section	.nv.info._Z17softmax_v1_kernelPKfPfii,"",@"SHT_CUDA_INFO"
	.sectionflags	@""
	.align	4


	//----- nvinfo : EIATTR_CUDA_API_VERSION
	.align		4
        /*0000*/ 	.byte	0x04, 0x37
        /*0002*/ 	.short	(.L_9 - .L_8)
.L_8:
        /*0004*/ 	.word	0x00000082


	//----- nvinfo : EIATTR_KPARAM_INFO
	.align		4
.L_9:
        /*0008*/ 	.byte	0x04, 0x17
        /*000a*/ 	.short	(.L_11 - .L_10)
.L_10:
        /*000c*/ 	.word	0x00000000
        /*0010*/ 	.short	0x0003
        /*0012*/ 	.short	0x0014
        /*0014*/ 	.byte	0x00, 0xf0, 0x11, 0x00


	//----- nvinfo : EIATTR_KPARAM_INFO
	.align		4
.L_11:
        /*0018*/ 	.byte	0x04, 0x17
        /*001a*/ 	.short	(.L_13 - .L_12)
.L_12:
        /*001c*/ 	.word	0x00000000
        /*0020*/ 	.short	0x0002
        /*0022*/ 	.short	0x0010
        /*0024*/ 	.byte	0x00, 0xf0, 0x11, 0x00


	//----- nvinfo : EIATTR_KPARAM_INFO
	.align		4
.L_13:
        /*0028*/ 	.byte	0x04, 0x17
        /*002a*/ 	.short	(.L_15 - .L_14)
.L_14:
        /*002c*/ 	.word	0x00000000
        /*0030*/ 	.short	0x0001
        /*0032*/ 	.short	0x0008
        /*0034*/ 	.byte	0x00, 0xf5, 0x21, 0x00


	//----- nvinfo : EIATTR_KPARAM_INFO
	.align		4
.L_15:
        /*0038*/ 	.byte	0x04, 0x17
        /*003a*/ 	.short	(.L_17 - .L_16)
.L_16:
        /*003c*/ 	.word	0x00000000
        /*0040*/ 	.short	0x0000
        /*0042*/ 	.short	0x0000
        /*0044*/ 	.byte	0x00, 0xf5, 0x21, 0x00


	//----- nvinfo : EIATTR_SPARSE_MMA_MASK
	.align		4
.L_17:
        /*0048*/ 	.byte	0x03, 0x50
        /*004a*/ 	.short	0x0000


	//----- nvinfo : EIATTR_MAXREG_COUNT
	.align		4
        /*004c*/ 	.byte	0x03, 0x1b
        /*004e*/ 	.short	0x00ff


	//----- nvinfo : EIATTR_NUM_BARRIERS
	.align		4
        /*0050*/ 	.byte	0x02, 0x4c
        /*0052*/ 	.byte	0x01
	.zero		1


	//----- nvinfo : EIATTR_MERCURY_ISA_VERSION
	.align		4
        /*0054*/ 	.byte	0x03, 0x5f
        /*0056*/ 	.short	0x0101


	//----- nvinfo : EIATTR_COOP_GROUP_MASK_REGIDS
	.align		4
        /*0058*/ 	.byte	0x04, 0x29
        /*005a*/ 	.short	(.L_19 - .L_18)


	//   ....[0]....
.L_18:
        /*005c*/ 	.word	0xffffffff


	//   ....[1]....
        /*0060*/ 	.word	0xffffffff


	//   ....[2]....
        /*0064*/ 	.word	0xffffffff


	//   ....[3]....
        /*0068*/ 	.word	0xffffffff


	//   ....[4]....
        /*006c*/ 	.word	0xffffffff


	//   ....[5]....
        /*0070*/ 	.word	0xffffffff


	//   ....[6]....
        /*0074*/ 	.word	0xffffffff


	//   ....[7]....
        /*0078*/ 	.word	0xffffffff


	//   ....[8]....
        /*007c*/ 	.word	0xffffffff


	//   ....[9]....
        /*0080*/ 	.word	0xffffffff


	//   ....[10]....
        /*0084*/ 	.word	0x05000008


	//   ....[11]....
        /*0088*/ 	.word	0x05000008


	//   ....[12]....
        /*008c*/ 	.word	0x05000008


	//   ....[13]....
        /*0090*/ 	.word	0x05000008


	//   ....[14]....
        /*0094*/ 	.word	0x05000008


	//   ....[15]....
        /*0098*/ 	.word	0x05000008


	//   ....[16]....
        /*009c*/ 	.word	0x05000008


	//   ....[17]....
        /*00a0*/ 	.word	0x05000008


	//   ....[18]....
        /*00a4*/ 	.word	0x05000008


	//   ....[19]....
        /*00a8*/ 	.word	0x05000008


	//----- nvinfo : EIATTR_COOP_GROUP_INSTR_OFFSETS
	.align		4
.L_19:
        /*00ac*/ 	.byte	0x04, 0x28
        /*00ae*/ 	.short	(.L_21 - .L_20)


	//   ....[0]....
.L_20:
        /*00b0*/ 	.word	0x00001790


	//   ....[1]....
        /*00b4*/ 	.word	0x000017b0


	//   ....[2]....
        /*00b8*/ 	.word	0x000017d0


	//   ....[3]....
        /*00bc*/ 	.word	0x000017f0


	//   ....[4]....
        /*00c0*/ 	.word	0x00001810


	//   ....[5]....
        /*00c4*/ 	.word	0x000020c0


	//   ....[6]....
        /*00c8*/ 	.word	0x000020e0


	//   ....[7]....
        /*00cc*/ 	.word	0x00002100


	//   ....[8]....
        /*00d0*/ 	.word	0x00002120


	//   ....[9]....
        /*00d4*/ 	.word	0x00002140


	//   ....[10]....
        /*00d8*/ 	.word	0x000027e0


	//   ....[11]....
        /*00dc*/ 	.word	0x00002850


	//   ....[12]....
        /*00e0*/ 	.word	0x000028c0


	//   ....[13]....
        /*00e4*/ 	.word	0x00002930


	//   ....[14]....
        /*00e8*/ 	.word	0x000029a0


	//   ....[15]....
        /*00ec*/ 	.word	0x00002a10


	//   ....[16]....
        /*00f0*/ 	.word	0x00002a80


	//   ....[17]....
        /*00f4*/ 	.word	0x00002af0


	//   ....[18]....
        /*00f8*/ 	.word	0x00002b60


	//   ....[19]....
        /*00fc*/ 	.word	0x00002bd0


	//----- nvinfo : EIATTR_VRC_CTA_INIT_COUNT
	.align		4
.L_21:
        /*0100*/ 	.byte	0x02, 0x4a
	.zero		1
	.zero		1


	//----- nvinfo : EIATTR_EXIT_INSTR_OFFSETS
	.align		4
        /*0104*/ 	.byte	0x04, 0x1c
        /*0106*/ 	.short	(.L_23 - .L_22)


	//   ....[0]....
.L_22:
        /*0108*/ 	.word	0x00002290


	//   ....[1]....
        /*010c*/ 	.word	0x00002640


	//   ....[2]....
        /*0110*/ 	.word	0x00002790


	//----- nvinfo : EIATTR_CRS_STACK_SIZE
	.align		4
.L_23:
        /*0114*/ 	.byte	0x04, 0x1e
        /*0116*/ 	.short	(.L_25 - .L_24)
.L_24:
        /*0118*/ 	.word	0x00000000


	//----- nvinfo : EIATTR_CBANK_PARAM_SIZE
	.align		4
.L_25:
        /*011c*/ 	.byte	0x03, 0x19
        /*011e*/ 	.short	0x0018


	//----- nvinfo : EIATTR_PARAM_CBANK
	.align		4
        /*0120*/ 	.byte	0x04, 0x0a
        /*0122*/ 	.short	(.L_27 - .L_26)
	.align		4
.L_26:
        /*0124*/ 	.word	index@(.nv.constant0._Z17softmax_v1_kernelPKfPfii)
        /*0128*/ 	.short	0x0380
        /*012a*/ 	.short	0x0018


	//----- nvinfo : EIATTR_SW_WAR
	.align		4
.L_27:
        /*012c*/ 	.byte	0x04, 0x36
        /*012e*/ 	.short	(.L_29 - .L_28)
.L_28:
        /*0130*/ 	.word	0x00000008
.L_29:


//--------------------- .nv.callgraph             --------------------------
	.section	.nv.callgraph,"",@"SHT_CUDA_CALLGRAPH"
	.align	4
	.sectionentsize	8
	.align		4
        /*0000*/ 	.word	0x00000000
	.align		4
        /*0004*/ 	.word	0xffffffff
	.align		4
        /*0008*/ 	.word	0x00000000
	.align		4
        /*000c*/ 	.word	0xfffffffe
	.align		4
        /*0010*/ 	.word	0x00000000
	.align		4
        /*0014*/ 	.word	0xfffffffd
	.align		4
        /*0018*/ 	.word	0x00000000
	.align		4
        /*001c*/ 	.word	0xfffffffc


//--------------------- .text._Z17softmax_v1_kernelPKfPfii --------------------------
	.section	.text._Z17softmax_v1_kernelPKfPfii,"ax",@progbits
	.align	128
        .global         _Z17softmax_v1_kernelPKfPfii
        .type           _Z17softmax_v1_kernelPKfPfii,@function
        .size           _Z17softmax_v1_kernelPKfPfii,(.L_x_51 - _Z17softmax_v1_kernelPKfPfii)
        .other          _Z17softmax_v1_kernelPKfPfii,@"STO_CUDA_ENTRY STV_DEFAULT"
_Z17softmax_v1_kernelPKfPfii:
.text._Z17softmax_v1_kernelPKfPfii:
[----:B------:R-:W-:Y:S08]  /*0000*/  LDC R1, c[0x0][0x37c] ;  /* 0x0000df00ff017b82 */ /* 0x000ff00000000800 */
[----:B------:R-:W0:Y:S01]  /*0010*/  LDC R13, c[0x0][0x360] ;  /* 0x0000d800ff0d7b82 */ /* 0x000e220000000800 */
[----:B------:R-:W1:Y:S01]  /*0020*/  LDCU UR4, c[0x0][0x394] ;  /* 0x00007280ff0477ac */ /* 0x000e620008000800 */
[----:B------:R-:W2:Y:S01]  /*0030*/  S2R R10, SR_TID.X ;  /* 0x00000000000a7919 */ /* 0x000ea20000002100 */
[----:B------:R-:W-:Y:S01]  /*0040*/  IMAD.MOV.U32 R9, RZ, RZ, -0x800000 ;  /* 0xff800000ff097424 */ /* 0x000fe200078e00ff */
[----:B------:R-:W3:Y:S04]  /*0050*/  LDCU.64 UR6, c[0x0][0x358] ;  /* 0x00006b00ff0677ac */ /* 0x000ee80008000a00 */
[----:B------:R-:W4:Y:S01]  /*0060*/  S2UR UR8, SR_CTAID.Y ;  /* 0x00000000000879c3 */ /* 0x000f220000002600 */
[----:B-1----:R-:W-:Y:S01]  /*0070*/  MOV R25, UR4 ;  /* 0x0000000400197c02 */ /* 0x002fe20008000f00 */
[----:B0-----:R-:W0:Y:S04]  /*0080*/  I2F.U32.RP R0, R13 ;  /* 0x0000000d00007306 */ /* 0x001e280000209000 */
[C---:B------:R-:W-:Y:S01]  /*0090*/  IMAD.IADD R12, R13.reuse, 0x1, R25 ;  /* 0x000000010d0c7824 */ /* 0x040fe200078e0219 */
[----:B------:R-:W-:-:S04]  /*00a0*/  ISETP.NE.U32.AND P2, PT, R13, RZ, PT ;  /* 0x000000ff0d00720c */ /* 0x000fc80003f45070 */
[----:B------:R-:W-:Y:S01]  /*00b0*/  IADD3 R12, PT, PT, R12, -0x1, RZ ;  /* 0xffffffff0c0c7810 */ /* 0x000fe20007ffe0ff */
[----:B0-----:R-:W0:Y:S02]  /*00c0*/  MUFU.RCP R0, R0 ;  /* 0x0000000000007308 */ /* 0x001e240000001000 */
[----:B0-----:R-:W-:-:S06]  /*00d0*/  VIADD R2, R0, 0xffffffe ;  /* 0x0ffffffe00027836 */ /* 0x001fcc0000000000 */
[----:B------:R0:W1:Y:S02]  /*00e0*/  F2I.FTZ.U32.TRUNC.NTZ R3, R2 ;  /* 0x0000000200037305 */ /* 0x000064000021f000 */
[----:B0-----:R-:W-:Y:S02]  /*00f0*/  IMAD.MOV.U32 R2, RZ, RZ, RZ ;  /* 0x000000ffff027224 */ /* 0x001fe400078e00ff */
[----:B-1----:R-:W-:-:S04]  /*0100*/  IMAD.MOV R4, RZ, RZ, -R3 ;  /* 0x000000ffff047224 */ /* 0x002fc800078e0a03 */
[----:B------:R-:W-:-:S04]  /*0110*/  IMAD R5, R4, R13, RZ ;  /* 0x0000000d04057224 */ /* 0x000fc800078e02ff */
[----:B------:R-:W-:-:S06]  /*0120*/  IMAD.HI.U32 R3, R3, R5, R2 ;  /* 0x0000000503037227 */ /* 0x000fcc00078e0002 */
[----:B------:R-:W-:-:S04]  /*0130*/  IMAD.HI.U32 R11, R3, R12, RZ ;  /* 0x0000000c030b7227 */ /* 0x000fc800078e00ff */
[----:B------:R-:W-:-:S04]  /*0140*/  IMAD.MOV R0, RZ, RZ, -R11 ;  /* 0x000000ffff007224 */ /* 0x000fc800078e0a0b */
[----:B------:R-:W-:-:S05]  /*0150*/  IMAD R0, R13, R0, R12 ;  /* 0x000000000d007224 */ /* 0x000fca00078e020c */
[----:B------:R-:W-:-:S13]  /*0160*/  ISETP.GE.U32.AND P0, PT, R0, R13, PT ;  /* 0x0000000d0000720c */ /* 0x000fda0003f06070 */
[----:B------:R-:W-:Y:S01]  /*0170*/  @P0 IMAD.IADD R0, R0, 0x1, -R13 ;  /* 0x0000000100000824 */ /* 0x000fe200078e0a0d */
[----:B------:R-:W-:Y:S02]  /*0180*/  @P0 IADD3 R11, PT, PT, R11, 0x1, RZ ;  /* 0x000000010b0b0810 */ /* 0x000fe40007ffe0ff */
[----:B------:R-:W-:Y:S02]  /*0190*/  ISETP.GT.U32.AND P0, PT, R13, R12, PT ;  /* 0x0000000c0d00720c */ /* 0x000fe40003f04070 */
[----:B------:R-:W-:-:S13]  /*01a0*/  ISETP.GE.U32.AND P1, PT, R0, R13, PT ;  /* 0x0000000d0000720c */ /* 0x000fda0003f26070 */
[----:B------:R-:W-:Y:S01]  /*01b0*/  @P1 VIADD R11, R11, 0x1 ;  /* 0x000000010b0b1836 */ /* 0x000fe20000000000 */
[----:B------:R-:W-:Y:S01]  /*01c0*/  @!P2 LOP3.LUT R11, RZ, R13, RZ, 0x33, !PT ;  /* 0x0000000dff0ba212 */ /* 0x000fe200078e33ff */
[----:B--234-:R-:W-:Y:S06]  /*01d0*/  @P0 BRA `(.L_x_0) ;  /* 0x0000001400000947 */ /* 0x01cfec0003800000 */
[C---:B------:R-:W-:Y:S01]  /*01e0*/  ISETP.GE.U32.AND P0, PT, R11.reuse, 0x4, PT ;  /* 0x000000040b00780c */ /* 0x040fe20003f06070 */
[----:B------:R-:W-:Y:S01]  /*01f0*/  IMAD.MOV.U32 R8, RZ, RZ, RZ ;  /* 0x000000ffff087224 */ /* 0x000fe200078e00ff */
[----:B------:R-:W-:Y:S02]  /*0200*/  VIMNMX.U32 R0, PT, PT, R11, 0x1, !PT ;  /* 0x000000010b007848 */ /* 0x000fe40007fe0000 */
[----:B------:R-:W-:Y:S02]  /*0210*/  MOV R9, 0xff800000 ;  /* 0xff80000000097802 */ /* 0x000fe40000000f00 */
[----:B------:R-:W-:-:S07]  /*0220*/  LOP3.LUT R7, R0, 0x3, RZ, 0xc0, !PT ;  /* 0x0000000300077812 */ /* 0x000fce00078ec0ff */
[----:B------:R-:W-:Y:S05]  /*0230*/  @!P0 BRA `(.L_x_1) ;  /* 0x0000001000888947 */ /* 0x000fea0003800000 */
[----:B------:R-:W0:Y:S01]  /*0240*/  S2UR UR5, SR_CgaCtaId ;  /* 0x00000000000579c3 */ /* 0x000e220000008800 */
[----:B------:R-:W-:Y:S01]  /*0250*/  LOP3.LUT R8, R0, 0xfffffffc, RZ, 0xc0, !PT ;  /* 0xfffffffc00087812 */ /* 0x000fe200078ec0ff */
[----:B------:R-:W-:Y:S01]  /*0260*/  UMOV UR4, 0x400 ;  /* 0x0000040000047882 */ /* 0x000fe20000000000 */
[----:B------:R-:W-:Y:S01]  /*0270*/  IMAD.IADD R19, R10, 0x1, R13 ;  /* 0x000000010a137824 */ /* 0x000fe200078e020d */
[-C--:B------:R-:W-:Y:S01]  /*0280*/  LEA R6, R13, R10.reuse, 0x1 ;  /* 0x0000000a0d067211 */ /* 0x080fe200078e08ff */
[----:B------:R-:W-:Y:S01]  /*0290*/  IMAD R23, R25, UR8, R10 ;  /* 0x0000000819177c24 */ /* 0x000fe2000f8e020a */
[----:B------:R-:W-:Y:S01]  /*02a0*/  MOV R18, R10 ;  /* 0x0000000a00127202 */ /* 0x000fe20000000f00 */
[----:B------:R-:W-:Y:S02]  /*02b0*/  IMAD.MOV R5, RZ, RZ, -R8 ;  /* 0x000000ffff057224 */ /* 0x000fe400078e0a08 */
[----:B------:R-:W-:Y:S02]  /*02c0*/  IMAD R4, R13, 0x3, R10 ;  /* 0x000000030d047824 */ /* 0x000fe400078e020a */
[----:B------:R-:W-:Y:S01]  /*02d0*/  IMAD.MOV.U32 R9, RZ, RZ, -0x800000 ;  /* 0xff800000ff097424 */ /* 0x000fe200078e00ff */
[----:B------:R-:W-:Y:S01]  /*02e0*/  ISETP.GE.AND P0, PT, R5, RZ, PT ;  /* 0x000000ff0500720c */ /* 0x000fe20003f06270 */
[----:B------:R-:W-:-:S02]  /*02f0*/  IMAD R24, R25, UR8, R19 ;  /* 0x0000000819187c24 */ /* 0x000fc4000f8e0213 */
[C-C-:B------:R-:W-:Y:S02]  /*0300*/  IMAD R3, R13.reuse, 0x2, R23.reuse ;  /* 0x000000020d037824 */ /* 0x140fe400078e0217 */
[----:B------:R-:W-:Y:S01]  /*0310*/  IMAD R2, R13, 0x3, R23 ;  /* 0x000000030d027824 */ /* 0x000fe200078e0217 */
[----:B0-----:R-:W-:-:S06]  /*0320*/  ULEA UR4, UR5, UR4, 0x18 ;  /* 0x0000000405047291 */ /* 0x001fcc000f8ec0ff */
[----:B------:R-:W-:Y:S01]  /*0330*/  LEA R0, R10, UR4, 0x2 ;  /* 0x000000040a007c11 */ /* 0x000fe2000f8e10ff */
[----:B------:R-:W-:Y:S06]  /*0340*/  @P0 BRA `(.L_x_2) ;  /* 0x0000000c00a40947 */ /* 0x000fec0003800000 */
[----:B------:R-:W-:Y:S01]  /*0350*/  IMAD.MOV R14, RZ, RZ, -R5 ;  /* 0x000000ffff0e7224 */ /* 0x000fe200078e0a05 */
[----:B------:R-:W-:-:S04]  /*0360*/  PLOP3.LUT P0, PT, PT, PT, PT, 0x80, 0x8 ;  /* 0x000000000008781c */ /* 0x000fc80003f0f070 */
[----:B------:R-:W-:-:S13]  /*0370*/  ISETP.GT.AND P1, PT, R14, 0xc, PT ;  /* 0x0000000c0e00780c */ /* 0x000fda0003f24270 */
[----:B------:R-:W-:Y:S05]  /*0380*/  @!P1 BRA `(.L_x_3) ;  /* 0x0000000800549947 */ /* 0x000fea0003800000 */
[----:B------:R-:W0:Y:S01]  /*0390*/  LDC R25, c[0x0][0x394] ;  /* 0x0000e500ff197b82 */ /* 0x000e220000000800 */
[----:B------:R-:W-:-:S13]  /*03a0*/  PLOP3.LUT P0, PT, PT, PT, PT, 0x8, 0x80 ;  /* 0x000000000080781c */ /* 0x000fda0003f0e170 */
.L_x_4:
[----:B0-----:R-:W-:-:S13]  /*03b0*/  ISETP.GE.AND P1, PT, R18, R25, PT ;  /* 0x000000191200720c */ /* 0x001fda0003f26270 */
[----:B------:R-:W0:Y:S02]  /*03c0*/  @!P1 LDC.64 R14, c[0x0][0x380] ;  /* 0x0000e000ff0e9b82 */ /* 0x000e240000000a00 */
[----:B0-----:R-:W-:-:S05]  /*03d0*/  @!P1 IMAD.WIDE R14, R23, 0x4, R14 ;  /* 0x00000004170e9825 */ /* 0x001fca00078e020e */
[----:B------:R0:W2:Y:S01]  /*03e0*/  @!P1 LDG.E R22, desc[UR6][R14.64] ;  /* 0x000000060e169981 */ /* 0x0000a2000c1e1900 */
[-C--:B------:R-:W-:Y:S01]  /*03f0*/  ISETP.GE.AND P2, PT, R19, R25.reuse, PT ;  /* 0x000000191300720c */ /* 0x080fe20003f46270 */
[C---:B------:R-:W-:Y:S01]  /*0400*/  IMAD R18, R13.reuse, 0x4, R18 ;  /* 0x000000040d127824 */ /* 0x040fe200078e0212 */
[-C--:B------:R-:W-:Y:S01]  /*0410*/  ISETP.GE.AND P3, PT, R6, R25.reuse, PT ;  /* 0x000000190600720c */ /* 0x080fe20003f66270 */
[----:B------:R-:W-:Y:S01]  /*0420*/  IMAD R19, R13, 0x4, R19 ;  /* 0x000000040d137824 */ /* 0x000fe200078e0213 */
[-C--:B------:R-:W-:Y:S02]  /*0430*/  ISETP.GE.AND P4, PT, R4, R25.reuse, PT ;  /* 0x000000190400720c */ /* 0x080fe40003f86270 */
[-C--:B------:R-:W-:Y:S02]  /*0440*/  ISETP.GE.AND P5, PT, R18, R25.reuse, PT ;  /* 0x000000191200720c */ /* 0x080fe40003fa6270 */
[----:B------:R-:W-:Y:S02]  /*0450*/  ISETP.GE.AND P6, PT, R19, R25, PT ;  /* 0x000000191300720c */ /* 0x000fe40003fc6270 */
[----:B------:R-:W-:-:S03]  /*0460*/  @!P1 LEA R27, R13, R0, 0x2 ;  /* 0x000000000d1b9211 */ /* 0x000fc600078e10ff */
[----:B------:R-:W1:Y:S08]  /*0470*/  @!P2 LDC.64 R20, c[0x0][0x380] ;  /* 0x0000e000ff14ab82 */ /* 0x000e700000000a00 */
[----:B------:R-:W3:Y:S08]  /*0480*/  @!P3 LDC.64 R16, c[0x0][0x380] ;  /* 0x0000e000ff10bb82 */ /* 0x000ef00000000a00 */
[----:B0-----:R-:W0:Y:S01]  /*0490*/  @!P4 LDC.64 R14, c[0x0][0x380] ;  /* 0x0000e000ff0ecb82 */ /* 0x001e220000000a00 */
[----:B-1----:R-:W-:-:S06]  /*04a0*/  @!P2 IMAD.WIDE R20, R24, 0x4, R20 ;  /* 0x000000041814a825 */ /* 0x002fcc00078e0214 */
[----:B------:R-:W4:Y:S01]  /*04b0*/  @!P2 LDG.E R20, desc[UR6][R20.64] ;  /* 0x000000061414a981 */ /* 0x000f22000c1e1900 */
[----:B---3--:R-:W-:-:S05]  /*04c0*/  @!P3 IMAD.WIDE R16, R3, 0x4, R16 ;  /* 0x000000040310b825 */ /* 0x008fca00078e0210 */
[----:B------:R1:W3:Y:S01]  /*04d0*/  @!P3 LDG.E R21, desc[UR6][R16.64] ;  /* 0x000000061015b981 */ /* 0x0002e2000c1e1900 */
[----:B0-----:R-:W-:Y:S01]  /*04e0*/  @!P4 IMAD.WIDE R14, R2, 0x4, R14 ;  /* 0x00000004020ec825 */ /* 0x001fe200078e020e */
[----:B-1----:R-:W0:Y:S01]  /*04f0*/  @!P5 LDC.64 R16, c[0x0][0x380] ;  /* 0x0000e000ff10db82 */ /* 0x002e220000000a00 */
[C---:B------:R-:W-:Y:S02]  /*0500*/  LEA R23, R13.reuse, R23, 0x2 ;  /* 0x000000170d177211 */ /* 0x040fe400078e10ff */
[----:B------:R-:W-:-:S03]  /*0510*/  IMAD R24, R13, 0x4, R24 ;  /* 0x000000040d187824 */ /* 0x000fc600078e0218 */
[----:B0-----:R-:W-:-:S06]  /*0520*/  @!P5 IMAD.WIDE R16, R23, 0x4, R16 ;  /* 0x000000041710d825 */ /* 0x001fcc00078e0210 */
[----:B------:R-:W5:Y:S04]  /*0530*/  @!P5 LDG.E R16, desc[UR6][R16.64] ;  /* 0x000000061010d981 */ /* 0x000f68000c1e1900 */
[----:B--2---:R0:W-:Y:S01]  /*0540*/  @!P1 STS [R27], R22 ;  /* 0x000000161b009388 */ /* 0x0041e20000000800 */
[----:B------:R-:W-:-:S03]  /*0550*/  @!P1 FMNMX R9, R9, R22, !PT ;  /* 0x0000001609099209 */ /* 0x000fc60007800000 */
[----:B0-----:R0:W2:Y:S02]  /*0560*/  @!P4 LDG.E R22, desc[UR6][R14.64] ;  /* 0x000000060e16c981 */ /* 0x0010a4000c1e1900 */
[----:B0-----:R-:W0:Y:S02]  /*0570*/  @!P6 LDC.64 R14, c[0x0][0x380] ;  /* 0x0000e000ff0eeb82 */ /* 0x001e240000000a00 */
[----:B0-----:R-:W-:-:S05]  /*0580*/  @!P6 IMAD.WIDE R14, R24, 0x4, R14 ;  /* 0x00000004180ee825 */ /* 0x001fca00078e020e */
[----:B------:R0:W5:Y:S01]  /*0590*/  @!P6 LDG.E R26, desc[UR6][R14.64] ;  /* 0x000000060e1ae981 */ /* 0x000162000c1e1900 */
[--C-:B------:R-:W-:Y:S01]  /*05a0*/  @!P2 IMAD R27, R13, 0x8, R0.reuse ;  /* 0x000000080d1ba824 */ /* 0x100fe200078e0200 */
[----:B----4-:R-:W-:Y:S01]  /*05b0*/  @!P2 FMNMX R9, R9, R20, !PT ;  /* 0x000000140909a209 */ /* 0x010fe20007800000 */
[C---:B------:R-:W-:Y:S01]  /*05c0*/  @!P3 IMAD R28, R13.reuse, 0xc, R0 ;  /* 0x0000000c0d1cb824 */ /* 0x040fe200078e0200 */
[C---:B------:R-:W-:Y:S01]  /*05d0*/  LEA R6, R13.reuse, R6, 0x2 ;  /* 0x000000060d067211 */ /* 0x040fe200078e10ff */
[C---:B------:R-:W-:Y:S01]  /*05e0*/  IMAD R18, R13.reuse, 0x4, R18 ;  /* 0x000000040d127824 */ /* 0x040fe200078e0212 */
[----:B------:R1:W-:Y:S01]  /*05f0*/  @!P2 STS [R27], R20 ;  /* 0x000000141b00a388 */ /* 0x0003e20000000800 */
[----:B------:R-:W-:Y:S01]  /*0600*/  IMAD R4, R13, 0x4, R4 ;  /* 0x000000040d047824 */ /* 0x000fe200078e0204 */
[----:B---3--:R-:W-:Y:S02]  /*0610*/  @!P3 FMNMX R9, R9, R21, !PT ;  /* 0x000000150909b209 */ /* 0x008fe40007800000 */
[----:B------:R3:W-:Y:S01]  /*0620*/  @!P3 STS [R28], R21 ;  /* 0x000000151c00b388 */ /* 0x0007e20000000800 */
[----:B------:R-:W-:-:S02]  /*0630*/  ISETP.GE.AND P1, PT, R6, R25, PT ;  /* 0x000000190600720c */ /* 0x000fc40003f26270 */
[-C--:B------:R-:W-:Y:S02]  /*0640*/  ISETP.GE.AND P3, PT, R18, R25.reuse, PT ;  /* 0x000000191200720c */ /* 0x080fe40003f66270 */
[----:B------:R-:W-:Y:S02]  /*0650*/  ISETP.GE.AND P2, PT, R4, R25, PT ;  /* 0x000000190400720c */ /* 0x000fe40003f46270 */
[----:B------:R-:W-:-:S05]  /*0660*/  LEA R0, R13, R0, 0x4 ;  /* 0x000000000d007211 */ /* 0x000fca00078e20ff */
[C-C-:B-1----:R-:W-:Y:S02]  /*0670*/  @!P5 IMAD R27, R13.reuse, 0x4, R0.reuse ;  /* 0x000000040d1bd824 */ /* 0x142fe400078e0200 */
[----:B---3--:R-:W1:Y:S08]  /*0680*/  @!P1 LDC.64 R20, c[0x0][0x380] ;  /* 0x0000e000ff149b82 */ /* 0x008e700000000a00 */
[----:B0-----:R-:W0:Y:S01]  /*0690*/  @!P3 LDC.64 R14, c[0x0][0x380] ;  /* 0x0000e000ff0ebb82 */ /* 0x001e220000000a00 */
[C---:B------:R-:W-:Y:S01]  /*06a0*/  LEA R19, R13.reuse, R19, 0x2 ;  /* 0x000000130d137211 */ /* 0x040fe200078e10ff */
[----:B------:R-:W-:-:S02]  /*06b0*/  @!P6 IMAD R29, R13, 0x8, R0 ;  /* 0x000000080d1de824 */ /* 0x000fc400078e0200 */
[C---:B------:R-:W-:Y:S02]  /*06c0*/  IMAD R23, R13.reuse, 0x4, R23 ;  /* 0x000000040d177824 */ /* 0x040fe400078e0217 */
[----:B------:R-:W-:Y:S02]  /*06d0*/  IMAD R6, R13, 0x4, R6 ;  /* 0x000000040d067824 */ /* 0x000fe400078e0206 */
[----:B0-----:R-:W-:-:S04]  /*06e0*/  @!P3 IMAD.WIDE R14, R23, 0x4, R14 ;  /* 0x00000004170eb825 */ /* 0x001fc800078e020e */
[----:B------:R-:W-:Y:S01]  /*06f0*/  IMAD R24, R13, 0x4, R24 ;  /* 0x000000040d187824 */ /* 0x000fe200078e0218 */
[----:B--2---:R-:W-:Y:S01]  /*0700*/  @!P4 FMNMX R9, R9, R22, !PT ;  /* 0x000000160909c209 */ /* 0x004fe20007800000 */
[----:B------:R-:W-:Y:S03]  /*0710*/  @!P4 STS [R0], R22 ;  /* 0x000000160000c388 */ /* 0x000fe60000000800 */
[----:B-----5:R-:W-:Y:S01]  /*0720*/  @!P5 FMNMX R9, R9, R16, !PT ;  /* 0x000000100909d209 */ /* 0x020fe20007800000 */
[----:B------:R0:W-:Y:S02]  /*0730*/  @!P5 STS [R27], R16 ;  /* 0x000000101b00d388 */ /* 0x0001e40000000800 */
[----:B0-----:R-:W0:Y:S01]  /*0740*/  @!P2 LDC.64 R16, c[0x0][0x380] ;  /* 0x0000e000ff10ab82 */ /* 0x001e220000000a00 */
[----:B------:R-:W-:Y:S01]  /*0750*/  ISETP.GE.AND P5, PT, R19, R25, PT ;  /* 0x000000191300720c */ /* 0x000fe20003fa6270 */
[----:B------:R-:W-:-:S04]  /*0760*/  IMAD R22, R13, 0x4, R3 ;  /* 0x000000040d167824 */ /* 0x000fc800078e0203 */
[----:B-1----:R-:W-:Y:S01]  /*0770*/  @!P1 IMAD.WIDE R20, R22, 0x4, R20 ;  /* 0x0000000416149825 */ /* 0x002fe200078e0214 */
[----:B------:R-:W-:Y:S01]  /*0780*/  ISETP.GE.AND P4, PT, R6, R25, PT ;  /* 0x000000190600720c */ /* 0x000fe20003f86270 */
[----:B------:R1:W-:Y:S01]  /*0790*/  @!P6 STS [R29], R26 ;  /* 0x0000001a1d00e388 */ /* 0x0003e20000000800 */
[----:B------:R-:W-:Y:S02]  /*07a0*/  @!P6 FMNMX R9, R9, R26, !PT ;  /* 0x0000001a0909e209 */ /* 0x000fe40007800000 */
[----:B-1----:R-:W-:-:S05]  /*07b0*/  LEA R26, R13, R2, 0x2 ;  /* 0x000000020d1a7211 */ /* 0x002fca00078e10ff */
[----:B0-----:R-:W-:Y:S02]  /*07c0*/  @!P2 IMAD.WIDE R2, R26, 0x4, R16 ;  /* 0x000000041a02a825 */ /* 0x001fe400078e0210 */
[----:B------:R-:W2:Y:S04]  /*07d0*/  @!P1 LDG.E R17, desc[UR6][R20.64] ;  /* 0x0000000614119981 */ /* 0x000ea8000c1e1900 */
[----:B------:R0:W3:Y:S04]  /*07e0*/  @!P2 LDG.E R16, desc[UR6][R2.64] ;  /* 0x000000060210a981 */ /* 0x0000e8000c1e1900 */
[----:B------:R1:W4:Y:S01]  /*07f0*/  @!P3 LDG.E R20, desc[UR6][R14.64] ;  /* 0x000000060e14b981 */ /* 0x000322000c1e1900 */
[----:B0-----:R-:W0:Y:S08]  /*0800*/  @!P4 LDC.64 R2, c[0x0][0x380] ;  /* 0x0000e000ff02cb82 */ /* 0x001e300000000a00 */
[----:B-1----:R-:W1:Y:S01]  /*0810*/  @!P5 LDC.64 R14, c[0x0][0x380] ;  /* 0x0000e000ff0edb82 */ /* 0x002e620000000a00 */
[----:B------:R-:W-:Y:S01]  /*0820*/  LEA R22, R13, R22, 0x2 ;  /* 0x000000160d167211 */ /* 0x000fe200078e10ff */
[----:B-1----:R-:W-:-:S06]  /*0830*/  @!P5 IMAD.WIDE R14, R24, 0x4, R14 ;  /* 0x00000004180ed825 */ /* 0x002fcc00078e020e */
[----:B------:R-:W5:Y:S01]  /*0840*/  @!P5 LDG.E R14, desc[UR6][R14.64] ;  /* 0x000000060e0ed981 */ /* 0x000f62000c1e1900 */
[----:B0-----:R-:W-:-:S05]  /*0850*/  @!P4 IMAD.WIDE R2, R22, 0x4, R2 ;  /* 0x000000041602c825 */ /* 0x001fca00078e0202 */
[----:B------:R0:W5:Y:S01]  /*0860*/  @!P4 LDG.E R21, desc[UR6][R2.64] ;  /* 0x000000060215c981 */ /* 0x000162000c1e1900 */
[C---:B------:R-:W-:Y:S02]  /*0870*/  @!P1 IMAD R28, R13.reuse, 0xc, R0 ;  /* 0x0000000c0d1c9824 */ /* 0x040fe400078e0200 */
[C---:B------:R-:W-:Y:S01]  /*0880*/  IMAD R4, R13.reuse, 0x4, R4 ;  /* 0x000000040d047824 */ /* 0x040fe200078e0204 */
[C---:B------:R-:W-:Y:S01]  /*0890*/  LEA R18, R13.reuse, R18, 0x2 ;  /* 0x000000120d127211 */ /* 0x040fe200078e10ff */
[C---:B------:R-:W-:Y:S02]  /*08a0*/  IMAD R0, R13.reuse, 0x10, R0 ;  /* 0x000000100d007824 */ /* 0x040fe400078e0200 */
[C---:B------:R-:W-:Y:S01]  /*08b0*/  IMAD R19, R13.reuse, 0x4, R19 ;  /* 0x000000040d137824 */ /* 0x040fe200078e0213 */
[----:B------:R-:W-:Y:S01]  /*08c0*/  ISETP.GE.AND P6, PT, R18, R25, PT ;  /* 0x000000191200720c */ /* 0x000fe20003fc6270 */
[C---:B------:R-:W-:Y:S01]  /*08d0*/  @!P3 IMAD R27, R13.reuse, 0x4, R0 ;  /* 0x000000040d1bb824 */ /* 0x040fe200078e0200 */
[C---:B------:R-:W-:Y:S01]  /*08e0*/  @!P5 LEA R29, R13.reuse, R0, 0x3 ;  /* 0x000000000d1dd211 */ /* 0x040fe200078e18ff */
[C---:B------:R-:W-:Y:S01]  /*08f0*/  IMAD R6, R13.reuse, 0x4, R6 ;  /* 0x000000040d067824 */ /* 0x040fe200078e0206 */
[C---:B------:R-:W-:Y:S01]  /*0900*/  LEA R26, R13.reuse, R26, 0x2 ;  /* 0x0000001a0d1a7211 */ /* 0x040fe200078e10ff */
[----:B------:R-:W-:-:S02]  /*0910*/  IMAD R23, R13, 0x4, R23 ;  /* 0x000000040d177824 */ /* 0x000fc400078e0217 */
[C---:B------:R-:W-:Y:S01]  /*0920*/  IMAD R24, R13.reuse, 0x4, R24 ;  /* 0x000000040d187824 */ /* 0x040fe200078e0218 */
[----:B------:R-:W-:Y:S01]  /*0930*/  LEA R22, R13, R22, 0x2 ;  /* 0x000000160d167211 */ /* 0x000fe200078e10ff */
[----:B--2---:R-:W-:Y:S01]  /*0940*/  @!P1 STS [R28], R17 ;  /* 0x000000111c009388 */ /* 0x004fe20000000800 */
[----:B------:R-:W-:Y:S02]  /*0950*/  @!P1 FMNMX R9, R9, R17, !PT ;  /* 0x0000001109099209 */ /* 0x000fe40007800000 */
[-C--:B------:R-:W-:Y:S01]  /*0960*/  ISETP.GE.AND P1, PT, R4, R25.reuse, PT ;  /* 0x000000190400720c */ /* 0x080fe20003f26270 */
[----:B---3--:R1:W-:Y:S01]  /*0970*/  @!P2 STS [R0], R16 ;  /* 0x000000100000a388 */ /* 0x0083e20000000800 */
[----:B------:R-:W-:Y:S02]  /*0980*/  @!P2 FMNMX R9, R9, R16, !PT ;  /* 0x000000100909a209 */ /* 0x000fe40007800000 */
[----:B------:R-:W-:Y:S02]  /*0990*/  ISETP.GE.AND P2, PT, R19, R25, PT ;  /* 0x000000191300720c */ /* 0x000fe40003f46270 */
[----:B----4-:R-:W-:Y:S01]  /*09a0*/  @!P3 FMNMX R9, R9, R20, !PT ;  /* 0x000000140909b209 */ /* 0x010fe20007800000 */
[----:B------:R-:W-:Y:S06]  /*09b0*/  @!P3 STS [R27], R20 ;  /* 0x000000141b00b388 */ /* 0x000fec0000000800 */
[----:B-1----:R-:W1:Y:S08]  /*09c0*/  @!P1 LDC.64 R16, c[0x0][0x380] ;  /* 0x0000e000ff109b82 */ /* 0x002e700000000a00 */
[----:B0-----:R-:W0:Y:S01]  /*09d0*/  @!P2 LDC.64 R2, c[0x0][0x380] ;  /* 0x0000e000ff02ab82 */ /* 0x001e220000000a00 */
[----:B------:R-:W-:-:S02]  /*09e0*/  @!P4 IMAD R28, R13, 0xc, R0 ;  /* 0x0000000c0d1cc824 */ /* 0x000fc400078e0200 */
[----:B------:R-:W-:Y:S01]  /*09f0*/  IMAD R4, R13, 0x4, R4 ;  /* 0x000000040d047824 */ /* 0x000fe200078e0204 */
[----:B------:R-:W-:Y:S01]  /*0a00*/  ISETP.GE.AND P3, PT, R6, R25, PT ;  /* 0x000000190600720c */ /* 0x000fe20003f66270 */
[----:B-----5:R2:W-:Y:S01]  /*0a10*/  @!P5 STS [R29], R14 ;  /* 0x0000000e1d00d388 */ /* 0x0205e20000000800 */
[----:B------:R-:W-:Y:S02]  /*0a20*/  @!P5 FMNMX R9, R9, R14, !PT ;  /* 0x0000000e0909d209 */ /* 0x000fe40007800000 */
[----:B--2---:R-:W2:Y:S01]  /*0a30*/  @!P6 LDC.64 R14, c[0x0][0x380] ;  /* 0x0000e000ff0eeb82 */ /* 0x004ea20000000a00 */
[----:B------:R3:W-:Y:S01]  /*0a40*/  @!P4 STS [R28], R21 ;  /* 0x000000151c00c388 */ /* 0x0007e20000000800 */
[----:B------:R-:W-:Y:S02]  /*0a50*/  @!P4 FMNMX R9, R9, R21, !PT ;  /* 0x000000150909c209 */ /* 0x000fe40007800000 */
[----:B------:R-:W-:Y:S01]  /*0a60*/  ISETP.GE.AND P4, PT, R4, R25, PT ;  /* 0x000000190400720c */ /* 0x000fe20003f86270 */
[----:B-1----:R-:W-:-:S04]  /*0a70*/  @!P1 IMAD.WIDE R16, R26, 0x4, R16 ;  /* 0x000000041a109825 */ /* 0x002fc800078e0210 */
[----:B0-----:R-:W-:Y:S01]  /*0a80*/  @!P2 IMAD.WIDE R2, R24, 0x4, R2 ;  /* 0x000000041802a825 */ /* 0x001fe200078e0202 */
[----:B------:R-:W4:Y:S04]  /*0a90*/  @!P1 LDG.E R20, desc[UR6][R16.64] ;  /* 0x0000000610149981 */ /* 0x000f28000c1e1900 */
[----:B------:R0:W5:Y:S01]  /*0aa0*/  @!P2 LDG.E R17, desc[UR6][R2.64] ;  /* 0x000000060211a981 */ /* 0x000162000c1e1900 */
[----:B--2---:R-:W-:-:S05]  /*0ab0*/  @!P6 IMAD.WIDE R14, R23, 0x4, R14 ;  /* 0x00000004170ee825 */ /* 0x004fca00078e020e */
[----:B------:R1:W2:Y:S01]  /*0ac0*/  @!P6 LDG.E R16, desc[UR6][R14.64] ;  /* 0x000000060e10e981 */ /* 0x0002a2000c1e1900 */
[----:B0-----:R-:W0:Y:S08]  /*0ad0*/  @!P4 LDC.64 R2, c[0x0][0x380] ;  /* 0x0000e000ff02cb82 */ /* 0x001e300000000a00 */
[----:B-1----:R-:W1:Y:S01]  /*0ae0*/  @!P3 LDC.64 R14, c[0x0][0x380] ;  /* 0x0000e000ff0ebb82 */ /* 0x002e620000000a00 */
[----:B------:R-:W-:-:S04]  /*0af0*/  IMAD R26, R13, 0x4, R26 ;  /* 0x000000040d1a7824 */ /* 0x000fc800078e021a */
[----:B0-----:R-:W-:-:S06]  /*0b00*/  @!P4 IMAD.WIDE R2, R26, 0x4, R2 ;  /* 0x000000041a02c825 */ /* 0x001fcc00078e0202 */
[----:B------:R0:W5:Y:S01]  /*0b10*/  @!P4 LDG.E R2, desc[UR6][R2.64] ;  /* 0x000000060202c981 */ /* 0x000162000c1e1900 */
[----:B-1----:R-:W-:-:S05]  /*0b20*/  @!P3 IMAD.WIDE R14, R22, 0x4, R14 ;  /* 0x00000004160eb825 */ /* 0x002fca00078e020e */
[----:B---3--:R-:W3:Y:S01]  /*0b30*/  @!P3 LDG.E R28, desc[UR6][R14.64] ;  /* 0x000000060e1cb981 */ /* 0x008ee2000c1e1900 */
[----:B------:R-:W-:Y:S01]  /*0b40*/  IMAD R21, R13, 0x10, R0 ;  /* 0x000000100d157824 */ /* 0x000fe200078e0200 */
[----:B------:R-:W-:-:S03]  /*0b50*/  IADD3 R5, PT, PT, R5, 0x10, RZ ;  /* 0x0000001005057810 */ /* 0x000fc60007ffe0ff */
[C-C-:B------:R-:W-:Y:S01]  /*0b60*/  @!P2 IMAD R29, R13.reuse, 0x8, R21.reuse ;  /* 0x000000080d1da824 */ /* 0x140fe200078e0215 */
[C---:B------:R-:W-:Y:S01]  /*0b70*/  @!P6 LEA R27, R13.reuse, R21, 0x2 ;  /* 0x000000150d1be211 */ /* 0x040fe200078e10ff */
[C-C-:B0-----:R-:W-:Y:S02]  /*0b80*/  @!P3 IMAD R3, R13.reuse, 0xc, R21.reuse ;  /* 0x0000000c0d03b824 */ /* 0x141fe400078e0215 */
[C---:B------:R-:W-:Y:S01]  /*0b90*/  IMAD R0, R13.reuse, 0x10, R21 ;  /* 0x000000100d007824 */ /* 0x040fe200078e0215 */
[C---:B------:R-:W-:Y:S01]  /*0ba0*/  LEA R6, R13.reuse, R6, 0x2 ;  /* 0x000000060d067211 */ /* 0x040fe200078e10ff */
[C---:B------:R-:W-:Y:S01]  /*0bb0*/  IMAD R18, R13.reuse, 0x4, R18 ;  /* 0x000000040d127824 */ /* 0x040fe200078e0212 */
[C---:B------:R-:W-:Y:S01]  /*0bc0*/  LEA R24, R13.reuse, R24, 0x2 ;  /* 0x000000180d187211 */ /* 0x040fe200078e10ff */
[C---:B------:R-:W-:Y:S02]  /*0bd0*/  IMAD R19, R13.reuse, 0x4, R19 ;  /* 0x000000040d137824 */ /* 0x040fe400078e0213 */
[----:B------:R-:W-:-:S02]  /*0be0*/  IMAD R4, R13, 0x4, R4 ;  /* 0x000000040d047824 */ /* 0x000fc400078e0204 */
[----:B------:R-:W-:Y:S01]  /*0bf0*/  IMAD R23, R13, 0x4, R23 ;  /* 0x000000040d177824 */ /* 0x000fe200078e0217 */
[----:B----4-:R-:W-:Y:S01]  /*0c00*/  @!P1 FMNMX R9, R9, R20, !PT ;  /* 0x0000001409099209 */ /* 0x010fe20007800000 */
[----:B------:R-:W-:Y:S01]  /*0c10*/  @!P1 STS [R21], R20 ;  /* 0x0000001415009388 */ /* 0x000fe20000000800 */
[----:B------:R-:W-:Y:S02]  /*0c20*/  ISETP.GE.AND P1, PT, R5, -0xc, PT ;  /* 0xfffffff40500780c */ /* 0x000fe40003f26270 */
[----:B--2---:R-:W-:-:S04]  /*0c30*/  @!P6 FMNMX R9, R9, R16, !PT ;  /* 0x000000100909e209 */ /* 0x004fc80007800000 */
[----:B-----5:R-:W-:Y:S01]  /*0c40*/  @!P2 FMNMX R9, R9, R17, !PT ;  /* 0x000000110909a209 */ /* 0x020fe20007800000 */
[----:B------:R-:W-:Y:S04]  /*0c50*/  @!P6 STS [R27], R16 ;  /* 0x000000101b00e388 */ /* 0x000fe80000000800 */
[----:B------:R-:W-:Y:S01]  /*0c60*/  @!P2 STS [R29], R17 ;  /* 0x000000111d00a388 */ /* 0x000fe20000000800 */
[----:B---3--:R-:W-:-:S03]  /*0c70*/  @!P3 FMNMX R9, R9, R28, !PT ;  /* 0x0000001c0909b209 */ /* 0x008fc60007800000 */
[----:B------:R0:W-:Y:S01]  /*0c80*/  @!P3 STS [R3], R28 ;  /* 0x0000001c0300b388 */ /* 0x0001e20000000800 */
[----:B------:R-:W-:-:S03]  /*0c90*/  @!P4 FMNMX R9, R9, R2, !PT ;  /* 0x000000020909c209 */ /* 0x000fc60007800000 */
[----:B------:R1:W-:Y:S01]  /*0ca0*/  @!P4 STS [R0], R2 ;  /* 0x000000020000c388 */ /* 0x0003e20000000800 */
[C---:B0-----:R-:W-:Y:S02]  /*0cb0*/  IMAD R3, R13.reuse, 0x4, R22 ;  /* 0x000000040d037824 */ /* 0x041fe400078e0216 */
[----:B-1----:R-:W-:Y:S01]  /*0cc0*/  IMAD R2, R13, 0x4, R26 ;  /* 0x000000040d027824 */ /* 0x002fe200078e021a */
[----:B------:R-:W-:Y:S06]  /*0cd0*/  @!P1 BRA `(.L_x_4) ;  /* 0xfffffff400b49947 */ /* 0x000fec000383ffff */
.L_x_3:
[----:B------:R-:W-:-:S04]  /*0ce0*/  IADD3 R14, PT, PT, -R5, RZ, RZ ;  /* 0x000000ff050e7210 */ /* 0x000fc80007ffe1ff */
[----:B------:R-:W-:-:S13]  /*0cf0*/  ISETP.GT.AND P1, PT, R14, 0x4, PT ;  /* 0x000000040e00780c */ /* 0x000fda0003f24270 */
[----:B------:R-:W-:Y:S05]  /*0d00*/  @!P1 BRA `(.L_x_5) ;  /* 0x00000004002c9947 */ /* 0x000fea0003800000 */
[-C--:B------:R-:W-:Y:S02]  /*0d10*/  ISETP.GE.AND P4, PT, R18, R25.reuse, PT ;  /* 0x000000191200720c */ /* 0x080fe40003f86270 */
[----:B------:R-:W-:-:S11]  /*0d20*/  ISETP.GE.AND P5, PT, R19, R25, PT ;  /* 0x000000191300720c */ /* 0x000fd60003fa6270 */
[----:B------:R-:W0:Y:S08]  /*0d30*/  @!P4 LDC.64 R16, c[0x0][0x380] ;  /* 0x0000e000ff10cb82 */ /* 0x000e300000000a00 */
[----:B------:R-:W1:Y:S01]  /*0d40*/  @!P5 LDC.64 R14, c[0x0][0x380] ;  /* 0x0000e000ff0edb82 */ /* 0x000e620000000a00 */
[----:B0-----:R-:W-:-:S05]  /*0d50*/  @!P4 IMAD.WIDE R16, R23, 0x4, R16 ;  /* 0x000000041710c825 */ /* 0x001fca00078e0210 */
[----:B------:R0:W2:Y:S01]  /*0d60*/  @!P4 LDG.E R28, desc[UR6][R16.64] ;  /* 0x00000006101cc981 */ /* 0x0000a2000c1e1900 */
[----:B-1----:R-:W-:-:S06]  /*0d70*/  @!P5 IMAD.WIDE R14, R24, 0x4, R14 ;  /* 0x00000004180ed825 */ /* 0x002fcc00078e020e */
[----:B------:R-:W3:Y:S01]  /*0d80*/  @!P5 LDG.E R14, desc[UR6][R14.64] ;  /* 0x000000060e0ed981 */ /* 0x000ee2000c1e1900 */
[C---:B------:R-:W-:Y:S02]  /*0d90*/  IMAD R20, R13.reuse, 0x4, R18 ;  /* 0x000000040d147824 */ /* 0x040fe400078e0212 */
[----:B------:R-:W-:Y:S01]  /*0da0*/  IMAD R21, R13, 0x4, R19 ;  /* 0x000000040d157824 */ /* 0x000fe200078e0213 */
[-C--:B------:R-:W-:Y:S02]  /*0db0*/  ISETP.GE.AND P3, PT, R6, R25.reuse, PT ;  /* 0x000000190600720c */ /* 0x080fe40003f66270 */
[-C--:B------:R-:W-:Y:S02]  /*0dc0*/  ISETP.GE.AND P2, PT, R4, R25.reuse, PT ;  /* 0x000000190400720c */ /* 0x080fe40003f46270 */
[-C--:B------:R-:W-:Y:S02]  /*0dd0*/  ISETP.GE.AND P1, PT, R20, R25.reuse, PT ;  /* 0x000000191400720c */ /* 0x080fe40003f26270 */
[----:B------:R-:W-:Y:S01]  /*0de0*/  ISETP.GE.AND P0, PT, R21, R25, PT ;  /* 0x000000191500720c */ /* 0x000fe20003f06270 */
[C---:B------:R-:W-:Y:S01]  /*0df0*/  @!P5 IMAD R19, R13.reuse, 0x8, R0 ;  /* 0x000000080d13d824 */ /* 0x040fe200078e0200 */
[----:B------:R-:W-:-:S05]  /*0e00*/  @!P4 LEA R29, R13, R0, 0x2 ;  /* 0x000000000d1dc211 */ /* 0x000fca00078e10ff */
[----:B------:R-:W1:Y:S08]  /*0e10*/  @!P3 LDC.64 R26, c[0x0][0x380] ;  /* 0x0000e000ff1abb82 */ /* 0x000e700000000a00 */
[----:B0-----:R-:W0:Y:S01]  /*0e20*/  @!P1 LDC.64 R16, c[0x0][0x380] ;  /* 0x0000e000ff109b82 */ /* 0x001e220000000a00 */
[C---:B------:R-:W-:Y:S01]  /*0e30*/  IMAD R6, R13.reuse, 0x4, R6 ;  /* 0x000000040d067824 */ /* 0x040fe200078e0206 */
[C---:B------:R-:W-:Y:S01]  /*0e40*/  LEA R4, R13.reuse, R4, 0x2 ;  /* 0x000000040d047211 */ /* 0x040fe200078e10ff */
[----:B------:R-:W-:-:S02]  /*0e50*/  IMAD R23, R13, 0x4, R23 ;  /* 0x000000040d177824 */ /* 0x000fc400078e0217 */
[----:B------:R-:W-:Y:S02]  /*0e60*/  IMAD R24, R13, 0x4, R24 ;  /* 0x000000040d187824 */ /* 0x000fe400078e0218 */
[----:B-1----:R-:W-:-:S05]  /*0e70*/  @!P3 IMAD.WIDE R26, R3, 0x4, R26 ;  /* 0x00000004031ab825 */ /* 0x002fca00078e021a */
[----:B------:R-:W4:Y:S01]  /*0e80*/  @!P3 LDG.E R22, desc[UR6][R26.64] ;  /* 0x000000061a16b981 */ /* 0x000f22000c1e1900 */
[----:B0-----:R-:W-:Y:S01]  /*0e90*/  @!P1 IMAD.WIDE R16, R23, 0x4, R16 ;  /* 0x0000000417109825 */ /* 0x001fe200078e0210 */
[----:B------:R-:W-:Y:S02]  /*0ea0*/  LEA R3, R13, R3, 0x2 ;  /* 0x000000030d037211 */ /* 0x000fe400078e10ff */
[----:B--2---:R-:W-:Y:S01]  /*0eb0*/  @!P4 FMNMX R9, R9, R28, !PT ;  /* 0x0000001c0909c209 */ /* 0x004fe20007800000 */
[----:B------:R-:W-:Y:S04]  /*0ec0*/  @!P4 STS [R29], R28 ;  /* 0x0000001c1d00c388 */ /* 0x000fe80000000800 */
[----:B---3--:R0:W-:Y:S01]  /*0ed0*/  @!P5 STS [R19], R14 ;  /* 0x0000000e1300d388 */ /* 0x0081e20000000800 */
[----:B------:R-:W-:Y:S01]  /*0ee0*/  @!P5 FMNMX R9, R9, R14, !PT ;  /* 0x0000000e0909d209 */ /* 0x000fe20007800000 */
[----:B0-----:R-:W0:Y:S08]  /*0ef0*/  @!P2 LDC.64 R18, c[0x0][0x380] ;  /* 0x0000e000ff12ab82 */ /* 0x001e300000000a00 */
[----:B------:R-:W1:Y:S01]  /*0f00*/  @!P0 LDC.64 R14, c[0x0][0x380] ;  /* 0x0000e000ff0e8b82 */ /* 0x000e620000000a00 */
[----:B------:R-:W-:-:S02]  /*0f10*/  ISETP.GE.AND P4, PT, R6, R25, PT ;  /* 0x000000190600720c */ /* 0x000fc40003f86270 */
[----:B------:R-:W-:Y:S01]  /*0f20*/  ISETP.GE.AND P5, PT, R4, R25, PT ;  /* 0x000000190400720c */ /* 0x000fe20003fa6270 */
[----:B0-----:R-:W-:-:S05]  /*0f30*/  @!P2 IMAD.WIDE R18, R2, 0x4, R18 ;  /* 0x000000040212a825 */ /* 0x001fca00078e0212 */
[----:B------:R-:W2:Y:S01]  /*0f40*/  @!P2 LDG.E R26, desc[UR6][R18.64] ;  /* 0x00000006121aa981 */ /* 0x000ea2000c1e1900 */
[----:B-1----:R-:W-:-:S03]  /*0f50*/  @!P0 IMAD.WIDE R14, R24, 0x4, R14 ;  /* 0x00000004180e8825 */ /* 0x002fc600078e020e */
[----:B------:R0:W3:Y:S04]  /*0f60*/  @!P1 LDG.E R18, desc[UR6][R16.64] ;  /* 0x0000000610129981 */ /* 0x0000e8000c1e1900 */
[----:B------:R1:W5:Y:S01]  /*0f70*/  @!P0 LDG.E R19, desc[UR6][R14.64] ;  /* 0x000000060e138981 */ /* 0x000362000c1e1900 */
[----:B0-----:R-:W0:Y:S08]  /*0f80*/  @!P4 LDC.64 R16, c[0x0][0x380] ;  /* 0x0000e000ff10cb82 */ /* 0x001e300000000a00 */
[----:B-1----:R-:W1:Y:S01]  /*0f90*/  @!P5 LDC.64 R14, c[0x0][0x380] ;  /* 0x0000e000ff0edb82 */ /* 0x002e620000000a00 */
[----:B------:R-:W-:-:S02]  /*0fa0*/  IMAD R2, R13, 0x4, R2 ;  /* 0x000000040d027824 */ /* 0x000fc400078e0202 */
[----:B0-----:R-:W-:-:S05]  /*0fb0*/  @!P4 IMAD.WIDE R16, R3, 0x4, R16 ;  /* 0x000000040310c825 */ /* 0x001fca00078e0210 */
[----:B------:R0:W5:Y:S01]  /*0fc0*/  @!P4 LDG.E R28, desc[UR6][R16.64] ;  /* 0x00000006101cc981 */ /* 0x000162000c1e1900 */
[----:B-1----:R-:W-:-:S05]  /*0fd0*/  @!P5 IMAD.WIDE R14, R2, 0x4, R14 ;  /* 0x00000004020ed825 */ /* 0x002fca00078e020e */
[----:B------:R1:W5:Y:S01]  /*0fe0*/  @!P5 LDG.E R27, desc[UR6][R14.64] ;  /* 0x000000060e1bd981 */ /* 0x000362000c1e1900 */
[C-C-:B0-----:R-:W-:Y:S02]  /*0ff0*/  IMAD R16, R13.reuse, 0x10, R0.reuse ;  /* 0x000000100d107824 */ /* 0x141fe400078e0200 */
[C---:B------:R-:W-:Y:S02]  /*1000*/  @!P3 IMAD R29, R13.reuse, 0xc, R0 ;  /* 0x0000000c0d1db824 */ /* 0x040fe400078e0200 */
[C-C-:B------:R-:W-:Y:S01]  /*1010*/  @!P4 IMAD R17, R13.reuse, 0xc, R16.reuse ;  /* 0x0000000c0d11c824 */ /* 0x140fe200078e0210 */
[C---:B-1----:R-:W-:Y:S01]  /*1020*/  @!P1 LEA R15, R13.reuse, R16, 0x2 ;  /* 0x000000100d0f9211 */ /* 0x042fe200078e10ff */
[C-C-:B------:R-:W-:Y:S01]  /*1030*/  @!P0 IMAD R14, R13.reuse, 0x8, R16.reuse ;  /* 0x000000080d0e8824 */ /* 0x140fe200078e0210 */
[----:B----4-:R-:W-:Y:S01]  /*1040*/  @!P3 STS [R29], R22 ;  /* 0x000000161d00b388 */ /* 0x010fe20000000800 */
[----:B------:R-:W-:Y:S01]  /*1050*/  IMAD R0, R13, 0x10, R16 ;  /* 0x000000100d007824 */ /* 0x000fe200078e0210 */
[----:B------:R-:W-:-:S02]  /*1060*/  @!P3 FMNMX R9, R9, R22, !PT ;  /* 0x000000160909b209 */ /* 0x000fc40007800000 */
[----:B------:R-:W-:Y:S01]  /*1070*/  IADD3 R5, PT, PT, R5, 0x4, RZ ;  /* 0x0000000405057810 */ /* 0x000fe20007ffe0ff */
[C---:B------:R-:W-:Y:S01]  /*1080*/  IMAD R6, R13.reuse, 0x4, R6 ;  /* 0x000000040d067824 */ /* 0x040fe200078e0206 */
[C---:B------:R-:W-:Y:S01]  /*1090*/  LEA R23, R13.reuse, R23, 0x2 ;  /* 0x000000170d177211 */ /* 0x040fe200078e10ff */
[C---:B------:R-:W-:Y:S01]  /*10a0*/  IMAD R4, R13.reuse, 0x4, R4 ;  /* 0x000000040d047824 */ /* 0x040fe200078e0204 */
[----:B------:R-:W-:Y:S01]  /*10b0*/  LEA R2, R13, R2, 0x2 ;  /* 0x000000020d027211 */ /* 0x000fe200078e10ff */
[----:B------:R-:W-:Y:S02]  /*10c0*/  VIADD R5, R5, 0x4 ;  /* 0x0000000405057836 */ /* 0x000fe40000000000 */
[C---:B------:R-:W-:Y:S02]  /*10d0*/  IMAD R24, R13.reuse, 0x4, R24 ;  /* 0x000000040d187824 */ /* 0x040fe400078e0218 */
[----:B------:R-:W-:Y:S01]  /*10e0*/  IMAD R3, R13, 0x4, R3 ;  /* 0x000000040d037824 */ /* 0x000fe200078e0203 */
[----:B--2---:R-:W-:Y:S01]  /*10f0*/  @!P2 STS [R16], R26 ;  /* 0x0000001a1000a388 */ /* 0x004fe20000000800 */
[----:B------:R-:W-:-:S03]  /*1100*/  @!P2 FMNMX R9, R9, R26, !PT ;  /* 0x0000001a0909a209 */ /* 0x000fc60007800000 */
[----:B---3--:R0:W-:Y:S04]  /*1110*/  @!P1 STS [R15], R18 ;  /* 0x000000120f009388 */ /* 0x0081e80000000800 */
[----:B-----5:R1:W-:Y:S01]  /*1120*/  @!P0 STS [R14], R19 ;  /* 0x000000130e008388 */ /* 0x0203e20000000800 */
[----:B------:R-:W-:-:S04]  /*1130*/  @!P1 FMNMX R9, R9, R18, !PT ;  /* 0x0000001209099209 */ /* 0x000fc80007800000 */
[----:B------:R-:W-:Y:S01]  /*1140*/  @!P0 FMNMX R9, R9, R19, !PT ;  /* 0x0000001309098209 */ /* 0x000fe20007800000 */
[C---:B0-----:R-:W-:Y:S01]  /*1150*/  IMAD R18, R13.reuse, 0x4, R20 ;  /* 0x000000040d127824 */ /* 0x041fe200078e0214 */
[----:B------:R-:W-:Y:S02]  /*1160*/  PLOP3.LUT P0, PT, PT, PT, PT, 0x8, 0x80 ;  /* 0x000000000080781c */ /* 0x000fe40003f0e170 */
[----:B-1----:R-:W-:Y:S01]  /*1170*/  LEA R19, R13, R21, 0x2 ;  /* 0x000000150d137211 */ /* 0x002fe200078e10ff */
[----:B------:R0:W-:Y:S04]  /*1180*/  @!P4 STS [R17], R28 ;  /* 0x0000001c1100c388 */ /* 0x0001e80000000800 */
[----:B------:R0:W-:Y:S01]  /*1190*/  @!P5 STS [R0], R27 ;  /* 0x0000001b0000d388 */ /* 0x0001e20000000800 */
[----:B------:R-:W-:-:S04]  /*11a0*/  @!P4 FMNMX R9, R9, R28, !PT ;  /* 0x0000001c0909c209 */ /* 0x000fc80007800000 */
[----:B------:R-:W-:-:S07]  /*11b0*/  @!P5 FMNMX R9, R9, R27, !PT ;  /* 0x0000001b0909d209 */ /* 0x000fce0007800000 */
.L_x_5:
[----:B------:R-:W-:-:S13]  /*11c0*/  ISETP.NE.OR P0, PT, R5, RZ, P0 ;  /* 0x000000ff0500720c */ /* 0x000fda0000705670 */
[----:B------:R-:W-:Y:S05]  /*11d0*/  @!P0 BRA `(.L_x_1) ;  /* 0x0000000000a08947 */ /* 0x000fea0003800000 */
.L_x_2:
[----:B------:R-:W1:Y:S02]  /*11e0*/  LDC R25, c[0x0][0x394] ;  /* 0x0000e500ff197b82 */ /* 0x000e640000000800 */
.L_x_6:
[-C--:B-1----:R-:W-:Y:S02]  /*11f0*/  ISETP.GE.AND P0, PT, R18, R25.reuse, PT ;  /* 0x000000191200720c */ /* 0x082fe40003f06270 */
[-C--:B------:R-:W-:Y:S02]  /*1200*/  ISETP.GE.AND P1, PT, R19, R25.reuse, PT ;  /* 0x000000191300720c */ /* 0x080fe40003f26270 */
[-C--:B------:R-:W-:Y:S02]  /*1210*/  ISETP.GE.AND P2, PT, R6, R25.reuse, PT ;  /* 0x000000190600720c */ /* 0x080fe40003f46270 */
[----:B------:R-:W-:-:S07]  /*1220*/  ISETP.GE.AND P3, PT, R4, R25, PT ;  /* 0x000000190400720c */ /* 0x000fce0003f66270 */
[----:B------:R-:W1:Y:S08]  /*1230*/  @!P0 LDC.64 R14, c[0x0][0x380] ;  /* 0x0000e000ff0e8b82 */ /* 0x000e700000000a00 */
[----:B---3--:R-:W2:Y:S08]  /*1240*/  @!P1 LDC.64 R20, c[0x0][0x380] ;  /* 0x0000e000ff149b82 */ /* 0x008eb00000000a00 */
[----:B0-----:R-:W0:Y:S01]  /*1250*/  @!P2 LDC.64 R16, c[0x0][0x380] ;  /* 0x0000e000ff10ab82 */ /* 0x001e220000000a00 */
[----:B-1----:R-:W-:-:S05]  /*1260*/  @!P0 IMAD.WIDE R14, R23, 0x4, R14 ;  /* 0x00000004170e8825 */ /* 0x002fca00078e020e */
[----:B------:R1:W3:Y:S01]  /*1270*/  @!P0 LDG.E R22, desc[UR6][R14.64] ;  /* 0x000000060e168981 */ /* 0x0002e2000c1e1900 */
[----:B--2---:R-:W-:-:S06]  /*1280*/  @!P1 IMAD.WIDE R20, R24, 0x4, R20 ;  /* 0x0000000418149825 */ /* 0x004fcc00078e0214 */
[----:B------:R-:W2:Y:S01]  /*1290*/  @!P1 LDG.E R20, desc[UR6][R20.64] ;  /* 0x0000000614149981 */ /* 0x000ea2000c1e1900 */
[----:B-1----:R-:W1:Y:S01]  /*12a0*/  @!P3 LDC.64 R14, c[0x0][0x380] ;  /* 0x0000e000ff0ebb82 */ /* 0x002e620000000a00 */
[----:B0-----:R-:W-:-:S06]  /*12b0*/  @!P2 IMAD.WIDE R16, R3, 0x4, R16 ;  /* 0x000000040310a825 */ /* 0x001fcc00078e0210 */
[----:B------:R-:W4:Y:S01]  /*12c0*/  @!P2 LDG.E R16, desc[UR6][R16.64] ;  /* 0x000000061010a981 */ /* 0x000f22000c1e1900 */
[----:B-1----:R-:W-:-:S05]  /*12d0*/  @!P3 IMAD.WIDE R14, R2, 0x4, R14 ;  /* 0x00000004020eb825 */ /* 0x002fca00078e020e */
[----:B------:R-:W5:Y:S01]  /*12e0*/  @!P3 LDG.E R28, desc[UR6][R14.64] ;  /* 0x000000060e1cb981 */ /* 0x000f62000c1e1900 */
[C-C-:B------:R-:W-:Y:S02]  /*12f0*/  @!P0 IMAD R27, R13.reuse, 0x4, R0.reuse ;  /* 0x000000040d1b8824 */ /* 0x140fe400078e0200 */
[C-C-:B------:R-:W-:Y:S02]  /*1300*/  @!P1 IMAD R29, R13.reuse, 0x8, R0.reuse ;  /* 0x000000080d1d9824 */ /* 0x140fe400078e0200 */
[C---:B------:R-:W-:Y:S01]  /*1310*/  @!P2 IMAD R26, R13.reuse, 0xc, R0 ;  /* 0x0000000c0d1aa824 */ /* 0x040fe200078e0200 */
[----:B------:R-:W-:Y:S01]  /*1320*/  LEA R0, R13, R0, 0x4 ;  /* 0x000000000d007211 */ /* 0x000fe200078e20ff */
[----:B------:R-:W-:Y:S01]  /*1330*/  VIADD R5, R5, 0x4 ;  /* 0x0000000405057836 */ /* 0x000fe20000000000 */
[C---:B------:R-:W-:Y:S01]  /*1340*/  LEA R6, R13.reuse, R6, 0x2 ;  /* 0x000000060d067211 */ /* 0x040fe200078e10ff */
[C---:B------:R-:W-:Y:S01]  /*1350*/  IMAD R19, R13.reuse, 0x4, R19 ;  /* 0x000000040d137824 */ /* 0x040fe200078e0213 */
[C---:B------:R-:W-:Y:S01]  /*1360*/  LEA R23, R13.reuse, R23, 0x2 ;  /* 0x000000170d177211 */ /* 0x040fe200078e10ff */
[C---:B------:R-:W-:Y:S01]  /*1370*/  IMAD R4, R13.reuse, 0x4, R4 ;  /* 0x000000040d047824 */ /* 0x040fe200078e0204 */
[C---:B------:R-:W-:Y:S01]  /*1380*/  LEA R2, R13.reuse, R2, 0x2 ;  /* 0x000000020d027211 */ /* 0x040fe200078e10ff */
[----:B------:R-:W-:-:S02]  /*1390*/  IMAD R18, R13, 0x4, R18 ;  /* 0x000000040d127824 */ /* 0x000fc400078e0212 */
[C---:B------:R-:W-:Y:S02]  /*13a0*/  IMAD R24, R13.reuse, 0x4, R24 ;  /* 0x000000040d187824 */ /* 0x040fe400078e0218 */
[----:B------:R-:W-:Y:S01]  /*13b0*/  IMAD R3, R13, 0x4, R3 ;  /* 0x000000040d037824 */ /* 0x000fe200078e0203 */
[----:B---3--:R3:W-:Y:S01]  /*13c0*/  @!P0 STS [R27], R22 ;  /* 0x000000161b008388 */ /* 0x0087e20000000800 */
[----:B------:R-:W-:-:S03]  /*13d0*/  @!P0 FMNMX R9, R9, R22, !PT ;  /* 0x0000001609098209 */ /* 0x000fc60007800000 */
[----:B--2---:R3:W-:Y:S01]  /*13e0*/  @!P1 STS [R29], R20 ;  /* 0x000000141d009388 */ /* 0x0047e20000000800 */
[----:B------:R-:W-:-:S03]  /*13f0*/  ISETP.NE.AND P0, PT, R5, RZ, PT ;  /* 0x000000ff0500720c */ /* 0x000fc60003f05270 */
[----:B----4-:R3:W-:Y:S01]  /*1400*/  @!P2 STS [R26], R16 ;  /* 0x000000101a00a388 */ /* 0x0107e20000000800 */
[----:B------:R-:W-:-:S04]  /*1410*/  @!P1 FMNMX R9, R9, R20, !PT ;  /* 0x0000001409099209 */ /* 0x000fc80007800000 */
[----:B------:R-:W-:Y:S01]  /*1420*/  @!P2 FMNMX R9, R9, R16, !PT ;  /* 0x000000100909a209 */ /* 0x000fe20007800000 */
[----:B-----5:R3:W-:Y:S03]  /*1430*/  @!P3 STS [R0], R28 ;  /* 0x0000001c0000b388 */ /* 0x0207e60000000800 */
[----:B------:R-:W-:Y:S01]  /*1440*/  @!P3 FMNMX R9, R9, R28, !PT ;  /* 0x0000001c0909b209 */ /* 0x000fe20007800000 */
[----:B------:R-:W-:Y:S06]  /*1450*/  @P0 BRA `(.L_x_6) ;  /* 0xfffffffc00640947 */ /* 0x000fec000383ffff */
.L_x_1:
[----:B------:R-:W-:-:S13]  /*1460*/  ISETP.NE.AND P0, PT, R7, RZ, PT ;  /* 0x000000ff0700720c */ /* 0x000fda0003f05270 */
[----:B------:R-:W-:Y:S05]  /*1470*/  @!P0 BRA `(.L_x_0) ;  /* 0x0000000000588947 */ /* 0x000fea0003800000 */
[----:B------:R-:W1:Y:S01]  /*1480*/  S2UR UR5, SR_CgaCtaId ;  /* 0x00000000000579c3 */ /* 0x000e620000008800 */
[C---:B------:R-:W-:Y:S01]  /*1490*/  IMAD R8, R13.reuse, R8, R10 ;  /* 0x000000080d087224 */ /* 0x040fe200078e020a */
[----:B------:R-:W-:Y:S01]  /*14a0*/  UMOV UR4, 0x400 ;  /* 0x0000040000047882 */ /* 0x000fe20000000000 */
[----:B0--3--:R-:W-:Y:S01]  /*14b0*/  IMAD.SHL.U32 R0, R13, 0x4, RZ ;  /* 0x000000040d007824 */ /* 0x009fe200078e00ff */
[----:B------:R-:W-:Y:S01]  /*14c0*/  IADD3 R7, PT, PT, -R7, RZ, RZ ;  /* 0x000000ff07077210 */ /* 0x000fe20007ffe1ff */
[----:B------:R-:W-:Y:S01]  /*14d0*/  IMAD R25, R25, UR8, R8 ;  /* 0x0000000819197c24 */ /* 0x000fe2000f8e0208 */
[----:B------:R-:W0:Y:S01]  /*14e0*/  LDCU UR9, c[0x0][0x394] ;  /* 0x00007280ff0977ac */ /* 0x000e220008000800 */
[----:B------:R-:W-:Y:S01]  /*14f0*/  IMAD R2, R8, 0x4, R0 ;  /* 0x0000000408027824 */ /* 0x000fe200078e0200 */
[----:B-1----:R-:W-:-:S06]  /*1500*/  ULEA UR4, UR5, UR4, 0x18 ;  /* 0x0000000405047291 */ /* 0x002fcc000f8ec0ff */
[----:B0-----:R-:W-:-:S07]  /*1510*/  VIADD R5, R2, UR4 ;  /* 0x0000000402057c36 */ /* 0x001fce0008000000 */
.L_x_7:
[----:B------:R-:W-:-:S13]  /*1520*/  ISETP.GE.AND P0, PT, R8, UR9, PT ;  /* 0x0000000908007c0c */ /* 0x000fda000bf06270 */
[----:B------:R-:W0:Y:S02]  /*1530*/  @!P0 LDC.64 R2, c[0x0][0x380] ;  /* 0x0000e000ff028b82 */ /* 0x000e240000000a00 */
[----:B0-----:R-:W-:-:S06]  /*1540*/  @!P0 IMAD.WIDE R2, R25, 0x4, R2 ;  /* 0x0000000419028825 */ /* 0x001fcc00078e0202 */
[----:B------:R-:W2:Y:S01]  /*1550*/  @!P0 LDG.E R2, desc[UR6][R2.64] ;  /* 0x0000000602028981 */ /* 0x000ea2000c1e1900 */
[----:B------:R-:W-:Y:S01]  /*1560*/  VIADD R7, R7, 0x1 ;  /* 0x0000000107077836 */ /* 0x000fe20000000000 */
[C---:B------:R-:W-:Y:S01]  /*1570*/  IADD3 R8, PT, PT, R13.reuse, R8, RZ ;  /* 0x000000080d087210 */ /* 0x040fe20007ffe0ff */
[----:B------:R-:W-:-:S03]  /*1580*/  IMAD.IADD R25, R13, 0x1, R25 ;  /* 0x000000010d197824 */ /* 0x000fc600078e0219 */
[----:B------:R-:W-:Y:S01]  /*1590*/  ISETP.NE.AND P1, PT, R7, RZ, PT ;  /* 0x000000ff0700720c */ /* 0x000fe20003f25270 */
[----:B--2---:R0:W-:Y:S01]  /*15a0*/  @!P0 STS [R5], R2 ;  /* 0x0000000205008388 */ /* 0x0041e20000000800 */
[----:B------:R-:W-:Y:S01]  /*15b0*/  @!P0 FMNMX R9, R9, R2, !PT ;  /* 0x0000000209098209 */ /* 0x000fe20007800000 */
[----:B0-----:R-:W-:-:S10]  /*15c0*/  IMAD.IADD R5, R0, 0x1, R5 ;  /* 0x0000000100057824 */ /* 0x001fd400078e0205 */
[----:B------:R-:W-:Y:S05]  /*15d0*/  @P1 BRA `(.L_x_7) ;  /* 0xfffffffc00d01947 */ /* 0x000fea000383ffff */
.L_x_0:
[----:B------:R-:W1:Y:S01]  /*15e0*/  S2UR UR5, SR_CgaCtaId ;  /* 0x00000000000579c3 */ /* 0x000e620000008800 */
[----:B------:R-:W-:Y:S01]  /*15f0*/  UMOV UR4, 0x400 ;  /* 0x0000040000047882 */ /* 0x000fe20000000000 */
[----:B------:R-:W-:Y:S02]  /*1600*/  ISETP.GE.U32.AND P0, PT, R13, 0x42, PT ;  /* 0x000000420d00780c */ /* 0x000fe40003f06070 */
[----:B------:R-:W-:Y:S01]  /*1610*/  ISETP.GT.U32.AND P1, PT, R10, 0x1f, PT ;  /* 0x0000001f0a00780c */ /* 0x000fe20003f24070 */
[----:B-1----:R-:W-:-:S06]  /*1620*/  ULEA UR4, UR5, UR4, 0x18 ;  /* 0x0000000405047291 */ /* 0x002fcc000f8ec0ff */
[----:B0--3--:R-:W-:-:S05]  /*1630*/  LEA R0, R10, UR4, 0x2 ;  /* 0x000000040a007c11 */ /* 0x009fca000f8e10ff */
[----:B------:R0:W-:Y:S01]  /*1640*/  STS [R0], R9 ;  /* 0x0000000900007388 */ /* 0x0001e20000000800 */
[----:B------:R-:W-:Y:S06]  /*1650*/  BAR.SYNC.DEFER_BLOCKING 0x0 ;  /* 0x0000000000007b1d */ /* 0x000fec0000010000 */
[----:B------:R-:W-:Y:S05]  /*1660*/  @!P0 BRA `(.L_x_8) ;  /* 0x0000000000308947 */ /* 0x000fea0003800000 */
[----:B------:R-:W-:-:S07]  /*1670*/  MOV R2, R13 ;  /* 0x0000000d00027202 */ /* 0x000fce0000000f00 */
.L_x_9:
[----:B------:R-:W-:-:S04]  /*1680*/  SHF.R.U32.HI R5, RZ, 0x1, R2 ;  /* 0x00000001ff057819 */ /* 0x000fc80000011602 */
[----:B------:R-:W-:-:S13]  /*1690*/  ISETP.GE.U32.AND P0, PT, R10, R5, PT ;  /* 0x000000050a00720c */ /* 0x000fda0003f06070 */
[----:B------:R-:W-:Y:S01]  /*16a0*/  @!P0 IMAD R4, R5, 0x4, R0 ;  /* 0x0000000405048824 */ /* 0x000fe200078e0200 */
[----:B------:R-:W-:Y:S05]  /*16b0*/  @!P0 LDS R3, [R0] ;  /* 0x0000000000038984 */ /* 0x000fea0000000800 */
[----:B------:R-:W1:Y:S02]  /*16c0*/  @!P0 LDS R4, [R4] ;  /* 0x0000000004048984 */ /* 0x000e640000000800 */
[----:B-1----:R-:W-:-:S05]  /*16d0*/  @!P0 FMNMX R3, R3, R4, !PT ;  /* 0x0000000403038209 */ /* 0x002fca0007800000 */
[----:B------:R1:W-:Y:S01]  /*16e0*/  @!P0 STS [R0], R3 ;  /* 0x0000000300008388 */ /* 0x0003e20000000800 */
[----:B------:R-:W-:Y:S01]  /*16f0*/  BAR.SYNC.DEFER_BLOCKING 0x0 ;  /* 0x0000000000007b1d */ /* 0x000fe20000010000 */
[----:B------:R-:W-:Y:S01]  /*1700*/  ISETP.GT.U32.AND P0, PT, R2, 0x83, PT ;  /* 0x000000830200780c */ /* 0x000fe20003f04070 */
[----:B------:R-:W-:-:S12]  /*1710*/  IMAD.MOV.U32 R2, RZ, RZ, R5 ;  /* 0x000000ffff027224 */ /* 0x000fd800078e0005 */
[----:B-1----:R-:W-:Y:S05]  /*1720*/  @P0 BRA `(.L_x_9) ;  /* 0xfffffffc00d40947 */ /* 0x002fea000383ffff */
.L_x_8:
[----:B------:R-:W-:Y:S05]  /*1730*/  @P1 BRA `(.L_x_10) ;  /* 0x0000000000401947 */ /* 0x000fea0003800000 */
[----:B------:R-:W-:Y:S01]  /*1740*/  LDS R2, [R0] ;  /* 0x0000000000027984 */ /* 0x000fe20000000800 */
[----:B------:R-:W-:-:S03]  /*1750*/  UMOV UR4, 0xffffffff ;  /* 0xffffffff00047882 */ /* 0x000fc60000000000 */
[----:B------:R-:W1:Y:S02]  /*1760*/  LDS R3, [R0+0x80] ;  /* 0x0000800000037984 */ /* 0x000e640000000800 */
[----:B-1----:R-:W-:Y:S01]  /*1770*/  FMNMX R2, R2, R3, !PT ;  /* 0x0000000302027209 */ /* 0x002fe20007800000 */
[----:B------:R-:W-:Y:S06]  /*1780*/  BRA.DIV UR4, `(.L_x_11) ;  /* 0x0000001204047947 */ /* 0x000fec000b800000 */
[----:B------:R-:W1:Y:S02]  /*1790*/  SHFL.DOWN PT, R3, R2, 0x10, 0x1f ;  /* 0x0a001f0002037f89 */ /* 0x000e6400000e0000 */
[----:B-1----:R-:W-:-:S05]  /*17a0*/  FMNMX R3, R2, R3, !PT ;  /* 0x0000000302037209 */ /* 0x002fca0007800000 */
[----:B------:R-:W1:Y:S02]  /*17b0*/  SHFL.DOWN PT, R4, R3, 0x8, 0x1f ;  /* 0x09001f0003047f89 */ /* 0x000e6400000e0000 */
[----:B-1----:R-:W-:-:S05]  /*17c0*/  FMNMX R4, R3, R4, !PT ;  /* 0x0000000403047209 */ /* 0x002fca0007800000 */
[----:B------:R-:W1:Y:S02]  /*17d0*/  SHFL.DOWN PT, R5, R4, 0x4, 0x1f ;  /* 0x08801f0004057f89 */ /* 0x000e6400000e0000 */
[----:B-1----:R-:W-:-:S05]  /*17e0*/  FMNMX R5, R4, R5, !PT ;  /* 0x0000000504057209 */ /* 0x002fca0007800000 */
[----:B------:R-:W1:Y:S02]  /*17f0*/  SHFL.DOWN PT, R6, R5, 0x2, 0x1f ;  /* 0x08401f0005067f89 */ /* 0x000e6400000e0000 */
[----:B-1----:R-:W-:-:S05]  /*1800*/  FMNMX R6, R5, R6, !PT ;  /* 0x0000000605067209 */ /* 0x002fca0007800000 */
[----:B------:R1:W2:Y:S02]  /*1810*/  SHFL.DOWN PT, R7, R6, 0x1, 0x1f ;  /* 0x08201f0006077f89 */ /* 0x0002a400000e0000 */
.L_x_40:
[----:B--2---:R-:W-:-:S05]  /*1820*/  FMNMX R7, R6, R7, !PT ;  /* 0x0000000706077209 */ /* 0x004fca0007800000 */
[----:B------:R2:W-:Y:S02]  /*1830*/  STS [R0], R7 ;  /* 0x0000000700007388 */ /* 0x0005e40000000800 */
.L_x_10:
[----:B------:R-:W-:Y:S05]  /*1840*/  WARPSYNC.ALL ;  /* 0x0000000000007948 */ /* 0x000fea0003800000 */
[----:B------:R-:W-:Y:S01]  /*1850*/  ISETP.GT.U32.AND P0, PT, R13, R12, PT ;  /* 0x0000000c0d00720c */ /* 0x000fe20003f04070 */
[----:B------:R-:W3:Y:S01]  /*1860*/  S2UR UR5, SR_CgaCtaId ;  /* 0x00000000000579c3 */ /* 0x000ee20000008800 */
[----:B------:R-:W-:-:S07]  /*1870*/  UMOV UR4, 0x400 ;  /* 0x0000040000047882 */ /* 0x000fce0000000000 */
[----:B------:R-:W-:Y:S01]  /*1880*/  BAR.SYNC.DEFER_BLOCKING 0x0 ;  /* 0x0000000000007b1d */ /* 0x000fe20000010000 */
[----:B------:R-:W-:Y:S01]  /*1890*/  HFMA2 R5, -RZ, RZ, 0, 0 ;  /* 0x00000000ff057431 */ /* 0x000fe200000001ff */
[----:B---3--:R-:W-:-:S04]  /*18a0*/  ULEA UR4, UR5, UR4, 0x18 ;  /* 0x0000000405047291 */ /* 0x008fc8000f8ec0ff */
[----:B------:R-:W-:Y:S08]  /*18b0*/  @P0 BRA `(.L_x_12) ;  /* 0x0000000400a80947 */ /* 0x000ff00003800000 */
[----:B------:R-:W3:Y:S01]  /*18c0*/  LDS R2, [UR4] ;  /* 0x00000004ff027984 */ /* 0x000ee20008000800 */
[C---:B------:R-:W-:Y:S01]  /*18d0*/  ISETP.GE.U32.AND P0, PT, R11.reuse, 0x4, PT ;  /* 0x000000040b00780c */ /* 0x040fe20003f06070 */
[----:B------:R-:W-:Y:S01]  /*18e0*/  IMAD.MOV.U32 R5, RZ, RZ, RZ ;  /* 0x000000ffff057224 */ /* 0x000fe200078e00ff */
[----:B-1----:R-:W-:Y:S01]  /*18f0*/  VIMNMX.U32 R6, PT, PT, R11, 0x1, !PT ;  /* 0x000000010b067848 */ /* 0x002fe20007fe0000 */
[----:B------:R-:W-:-:S03]  /*1900*/  IMAD.MOV.U32 R3, RZ, RZ, RZ ;  /* 0x000000ffff037224 */ /* 0x000fc600078e00ff */
[----:B------:R-:W-:-:S07]  /*1910*/  LOP3.LUT R4, R6, 0x3, RZ, 0xc0, !PT ;  /* 0x0000000306047812 */ /* 0x000fce00078ec0ff */
[----:B------:R-:W-:Y:S05]  /*1920*/  @!P0 BRA `(.L_x_13) ;  /* 0x0000000400248947 */ /* 0x000fea0003800000 */
[----:B------:R-:W-:Y:S01]  /*1930*/  LOP3.LUT R3, R6, 0xfffffffc, RZ, 0xc0, !PT ;  /* 0xfffffffc06037812 */ /* 0x000fe200078ec0ff */
[C-C-:B------:R-:W-:Y:S01]  /*1940*/  IMAD R8, R13.reuse, 0x2, R10.reuse ;  /* 0x000000020d087824 */ /* 0x140fe200078e020a */
[----:B------:R-:W-:Y:S01]  /*1950*/  IADD3 R6, PT, PT, R10, R13, RZ ;  /* 0x0000000d0a067210 */ /* 0x000fe20007ffe0ff */
[----:B------:R-:W-:Y:S01]  /*1960*/  IMAD R14, R13, 0x3, R10 ;  /* 0x000000030d0e7824 */ /* 0x000fe200078e020a */
[----:B------:R-:W-:Y:S01]  /*1970*/  MOV R16, R10 ;  /* 0x0000000a00107202 */ /* 0x000fe20000000f00 */
[----:B------:R-:W-:Y:S01]  /*1980*/  IMAD.MOV.U32 R5, RZ, RZ, RZ ;  /* 0x000000ffff057224 */ /* 0x000fe200078e00ff */
[----:B------:R-:W1:Y:S01]  /*1990*/  LDCU UR5, c[0x0][0x394] ;  /* 0x00007280ff0577ac */ /* 0x000e620008000800 */
[----:B------:R-:W-:Y:S02]  /*19a0*/  IMAD.MOV.U32 R18, RZ, RZ, R0 ;  /* 0x000000ffff127224 */ /* 0x000fe400078e0000 */
[----:B------:R-:W-:-:S07]  /*19b0*/  IMAD.MOV R15, RZ, RZ, -R3 ;  /* 0x000000ffff0f7224 */ /* 0x000fce00078e0a03 */
.L_x_22:
[----:B-1----:R-:W-:Y:S01]  /*19c0*/  ISETP.GE.AND P0, PT, R16, UR5, PT ;  /* 0x0000000510007c0c */ /* 0x002fe2000bf06270 */
[----:B------:R-:W-:Y:S01]  /*19d0*/  BSSY.RECONVERGENT B0, `(.L_x_14) ;  /* 0x000000f000007945 */ /* 0x000fe20003800200 */
[----:B------:R-:W-:Y:S02]  /*19e0*/  ISETP.GE.AND P1, PT, R6, UR5, PT ;  /* 0x0000000506007c0c */ /* 0x000fe4000bf26270 */
[----:B------:R-:W-:Y:S02]  /*19f0*/  ISETP.GE.AND P2, PT, R8, UR5, PT ;  /* 0x0000000508007c0c */ /* 0x000fe4000bf46270 */
[----:B------:R-:W-:-:S07]  /*1a00*/  ISETP.GE.AND P3, PT, R14, UR5, PT ;  /* 0x000000050e007c0c */ /* 0x000fce000bf66270 */
[----:B0---4-:R-:W-:Y:S06]  /*1a10*/  @P0 BRA `(.L_x_15) ;  /* 0x0000000000280947 */ /* 0x011fec0003800000 */
[----:B--2---:R-:W-:-:S05]  /*1a20*/  LEA R7, R13, R18, 0x2 ;  /* 0x000000120d077211 */ /* 0x004fca00078e10ff */
[----:B0-----:R-:W3:Y:S02]  /*1a30*/  LDS R9, [R7] ;  /* 0x0000000007097984 */ /* 0x001ee40000000800 */
[----:B---3--:R-:W-:-:S04]  /*1a40*/  FADD R9, -R2, R9 ;  /* 0x0000000902097221 */ /* 0x008fc80000000100 */
[----:B------:R-:W-:-:S05]  /*1a50*/  FMUL R9, R9, 1.4426950216293334961 ;  /* 0x3fb8aa3b09097820 */ /* 0x000fca0000400000 */
[----:B------:R-:W-:-:S13]  /*1a60*/  FSETP.GEU.AND P0, PT, R9, -126, PT ;  /* 0xc2fc00000900780b */ /* 0x000fda0003f0e000 */
[----:B------:R-:W-:-:S04]  /*1a70*/  @!P0 FMUL R9, R9, 0.5 ;  /* 0x3f00000009098820 */ /* 0x000fc80000400000 */
[----:B------:R-:W0:Y:S02]  /*1a80*/  MUFU.EX2 R20, R9 ;  /* 0x0000000900147308 */ /* 0x000e240000000800 */
[----:B0-----:R-:W-:-:S04]  /*1a90*/  @!P0 FMUL R20, R20, R20 ;  /* 0x0000001414148220 */ /* 0x001fc80000400000 */
[----:B------:R-:W-:Y:S01]  /*1aa0*/  FADD R5, R5, R20 ;  /* 0x0000001405057221 */ /* 0x000fe20000000000 */
[----:B------:R1:W-:Y:S06]  /*1ab0*/  STS [R7], R20 ;  /* 0x0000001407007388 */ /* 0x0003ec0000000800 */
.L_x_15:
[----:B------:R-:W-:Y:S05]  /*1ac0*/  BSYNC.RECONVERGENT B0 ;  /* 0x0000000000007941 */ /* 0x000fea0003800200 */
.L_x_14:
[----:B------:R-:W-:Y:S04]  /*1ad0*/  BSSY.RECONVERGENT B0, `(.L_x_16) ;  /* 0x000000c000007945 */ /* 0x000fe80003800200 */
[----:B------:R-:W-:Y:S05]  /*1ae0*/  @P1 BRA `(.L_x_17) ;  /* 0x0000000000281947 */ /* 0x000fea0003800000 */
[----:B-12---:R-:W-:-:S05]  /*1af0*/  IMAD R7, R13, 0x8, R18 ;  /* 0x000000080d077824 */ /* 0x006fca00078e0212 */
        /* <DEDUP_REMOVED lines=9> */
.L_x_17:
[----:B------:R-:W-:Y:S05]  /*1b90*/  BSYNC.RECONVERGENT B0 ;  /* 0x0000000000007941 */ /* 0x000fea0003800200 */
.L_x_16:
[----:B------:R-:W-:Y:S04]  /*1ba0*/  BSSY.RECONVERGENT B0, `(.L_x_18) ;  /* 0x000000c000007945 */ /* 0x000fe80003800200 */
[----:B------:R-:W-:Y:S05]  /*1bb0*/  @P2 BRA `(.L_x_19) ;  /* 0x0000000000282947 */ /* 0x000fea0003800000 */
[----:B-12-4-:R-:W-:-:S05]  /*1bc0*/  IMAD R7, R13, 0xc, R18 ;  /* 0x0000000c0d077824 */ /* 0x016fca00078e0212 */
        /* <DEDUP_REMOVED lines=9> */
.L_x_19:
[----:B------:R-:W-:Y:S05]  /*1c60*/  BSYNC.RECONVERGENT B0 ;  /* 0x0000000000007941 */ /* 0x000fea0003800200 */
.L_x_18:
[----:B------:R-:W-:Y:S04]  /*1c70*/  BSSY.RECONVERGENT B0, `(.L_x_20) ;  /* 0x000000c000007945 */ /* 0x000fe80003800200 */
[----:B------:R-:W-:Y:S05]  /*1c80*/  @P3 BRA `(.L_x_21) ;  /* 0x0000000000283947 */ /* 0x000fea0003800000 */
[----:B012-4-:R-:W-:-:S05]  /*1c90*/  LEA R7, R13, R18, 0x4 ;  /* 0x000000120d077211 */ /* 0x017fca00078e20ff */
[----:B------:R-:W3:Y:S02]  /*1ca0*/  LDS R9, [R7] ;  /* 0x0000000007097984 */ /* 0x000ee40000000800 */
        /* <DEDUP_REMOVED lines=8> */
.L_x_21:
[----:B------:R-:W-:Y:S05]  /*1d30*/  BSYNC.RECONVERGENT B0 ;  /* 0x0000000000007941 */ /* 0x000fea0003800200 */
.L_x_20:
[----:B------:R-:W-:Y:S01]  /*1d40*/  VIADD R15, R15, 0x4 ;  /* 0x000000040f0f7836 */ /* 0x000fe20000000000 */
[C---:B------:R-:W-:Y:S01]  /*1d50*/  LEA R6, R13.reuse, R6, 0x2 ;  /* 0x000000060d067211 */ /* 0x040fe200078e10ff */
[C---:B------:R-:W-:Y:S01]  /*1d60*/  IMAD R18, R13.reuse, 0x10, R18 ;  /* 0x000000100d127824 */ /* 0x040fe200078e0212 */
[C---:B------:R-:W-:Y:S01]  /*1d70*/  LEA R8, R13.reuse, R8, 0x2 ;  /* 0x000000080d087211 */ /* 0x040fe200078e10ff */
[----:B------:R-:W-:Y:S01]  /*1d80*/  IMAD R14, R13, 0x4, R14 ;  /* 0x000000040d0e7824 */ /* 0x000fe200078e020e */
[----:B------:R-:W-:Y:S02]  /*1d90*/  ISETP.NE.AND P0, PT, R15, RZ, PT ;  /* 0x000000ff0f00720c */ /* 0x000fe40003f05270 */
[----:B------:R-:W-:-:S11]  /*1da0*/  LEA R16, R13, R16, 0x2 ;  /* 0x000000100d107211 */ /* 0x000fd600078e10ff */
[----:B------:R-:W-:Y:S05]  /*1db0*/  @P0 BRA `(.L_x_22) ;  /* 0xfffffffc00000947 */ /* 0x000fea000383ffff */
.L_x_13:
[----:B------:R-:W-:-:S13]  /*1dc0*/  ISETP.NE.AND P0, PT, R4, RZ, PT ;  /* 0x000000ff0400720c */ /* 0x000fda0003f05270 */
[----:B------:R-:W-:Y:S05]  /*1dd0*/  @!P0 BRA `(.L_x_12) ;  /* 0x0000000000608947 */ /* 0x000fea0003800000 */
[C---:B------:R-:W-:Y:S01]  /*1de0*/  IMAD R6, R13.reuse, R3, R10 ;  /* 0x000000030d067224 */ /* 0x040fe200078e020a */
[----:B------:R-:W1:Y:S01]  /*1df0*/  LDCU UR5, c[0x0][0x394] ;  /* 0x00007280ff0577ac */ /* 0x000e620008000800 */
[----:B0-----:R-:W-:Y:S02]  /*1e00*/  IMAD.SHL.U32 R9, R13, 0x4, RZ ;  /* 0x000000040d097824 */ /* 0x001fe400078e00ff */
[----:B------:R-:W-:-:S03]  /*1e10*/  IMAD.MOV R4, RZ, RZ, -R4 ;  /* 0x000000ffff047224 */ /* 0x000fc600078e0a04 */
[----:B------:R-:W-:-:S04]  /*1e20*/  LEA R3, R6, R9, 0x2 ;  /* 0x0000000906037211 */ /* 0x000fc800078e10ff */
[----:B------:R-:W-:-:S07]  /*1e30*/  IADD3 R3, PT, PT, R3, UR4, RZ ;  /* 0x0000000403037c10 */ /* 0x000fce000fffe0ff */
.L_x_25:
[----:B-1----:R-:W-:Y:S01]  /*1e40*/  ISETP.GE.AND P0, PT, R6, UR5, PT ;  /* 0x0000000506007c0c */ /* 0x002fe2000bf06270 */
[----:B------:R-:W-:Y:S01]  /*1e50*/  VIADD R4, R4, 0x1 ;  /* 0x0000000104047836 */ /* 0x000fe20000000000 */
[----:B------:R-:W-:Y:S04]  /*1e60*/  BSSY.RECONVERGENT B0, `(.L_x_23) ;  /* 0x000000c000007945 */ /* 0x000fe80003800200 */
[----:B------:R-:W-:-:S07]  /*1e70*/  ISETP.NE.AND P1, PT, R4, RZ, PT ;  /* 0x000000ff0400720c */ /* 0x000fce0003f25270 */
[----:B------:R-:W-:Y:S06]  /*1e80*/  @P0 BRA `(.L_x_24) ;  /* 0x0000000000240947 */ /* 0x000fec0003800000 */
[----:B--2-4-:R-:W3:Y:S02]  /*1e90*/  LDS R7, [R3] ;  /* 0x0000000003077984 */ /* 0x014ee40000000800 */
        /* <DEDUP_REMOVED lines=8> */
.L_x_24:
[----:B------:R-:W-:Y:S05]  /*1f20*/  BSYNC.RECONVERGENT B0 ;  /* 0x0000000000007941 */ /* 0x000fea0003800200 */
.L_x_23:
[----:B------:R-:W-:Y:S01]  /*1f30*/  IADD3 R6, PT, PT, R13, R6, RZ ;  /* 0x000000060d067210 */ /* 0x000fe20007ffe0ff */
[----:B0-----:R-:W-:Y:S01]  /*1f40*/  IMAD.IADD R3, R9, 0x1, R3 ;  /* 0x0000000109037824 */ /* 0x001fe200078e0203 */
[----:B------:R-:W-:Y:S06]  /*1f50*/  @P1 BRA `(.L_x_25) ;  /* 0xfffffffc00b81947 */ /* 0x000fec000383ffff */
.L_x_12:
[----:B------:R0:W-:Y:S01]  /*1f60*/  STS [R0], R5 ;  /* 0x0000000500007388 */ /* 0x0001e20000000800 */
[----:B------:R-:W-:Y:S02]  /*1f70*/  ISETP.GE.U32.AND P0, PT, R13, 0x42, PT ;  /* 0x000000420d00780c */ /* 0x000fe40003f06070 */
[----:B------:R-:W-:-:S11]  /*1f80*/  ISETP.GT.U32.AND P1, PT, R10, 0x1f, PT ;  /* 0x0000001f0a00780c */ /* 0x000fd60003f24070 */
[----:B0-----:R-:W-:Y:S05]  /*1f90*/  @!P0 BRA `(.L_x_26) ;  /* 0x0000000000308947 */ /* 0x001fea0003800000 */
[----:B---3--:R-:W-:-:S07]  /*1fa0*/  MOV R2, R13 ;  /* 0x0000000d00027202 */ /* 0x008fce0000000f00 */
.L_x_27:
[----:B------:R-:W-:-:S04]  /*1fb0*/  SHF.R.U32.HI R5, RZ, 0x1, R2 ;  /* 0x00000001ff057819 */ /* 0x000fc80000011602 */
[----:B------:R-:W-:-:S13]  /*1fc0*/  ISETP.GE.U32.AND P0, PT, R10, R5, PT ;  /* 0x000000050a00720c */ /* 0x000fda0003f06070 */
[----:B------:R-:W-:Y:S01]  /*1fd0*/  @!P0 IMAD R4, R5, 0x4, R0 ;  /* 0x0000000405048824 */ /* 0x000fe200078e0200 */
[----:B------:R-:W-:Y:S05]  /*1fe0*/  @!P0 LDS R3, [R0] ;  /* 0x0000000000038984 */ /* 0x000fea0000000800 */
[----:B------:R-:W0:Y:S02]  /*1ff0*/  @!P0 LDS R4, [R4] ;  /* 0x0000000004048984 */ /* 0x000e240000000800 */
[----:B0-----:R-:W-:-:S05]  /*2000*/  @!P0 FADD R3, R3, R4 ;  /* 0x0000000403038221 */ /* 0x001fca0000000000 */
[----:B------:R0:W-:Y:S01]  /*2010*/  @!P0 STS [R0], R3 ;  /* 0x0000000300008388 */ /* 0x0001e20000000800 */
[----:B------:R-:W-:Y:S01]  /*2020*/  BAR.SYNC.DEFER_BLOCKING 0x0 ;  /* 0x0000000000007b1d */ /* 0x000fe20000010000 */
[----:B------:R-:W-:Y:S02]  /*2030*/  ISETP.GT.U32.AND P0, PT, R2, 0x83, PT ;  /* 0x000000830200780c */ /* 0x000fe40003f04070 */
[----:B------:R-:W-:-:S11]  /*2040*/  MOV R2, R5 ;  /* 0x0000000500027202 */ /* 0x000fd60000000f00 */
[----:B0-----:R-:W-:Y:S05]  /*2050*/  @P0 BRA `(.L_x_27) ;  /* 0xfffffffc00d40947 */ /* 0x001fea000383ffff */
.L_x_26:
[----:B------:R-:W-:Y:S05]  /*2060*/  @P1 BRA `(.L_x_28) ;  /* 0x0000000000401947 */ /* 0x000fea0003800000 */
[----:B---3--:R-:W-:Y:S01]  /*2070*/  LDS R2, [R0] ;  /* 0x0000000000027984 */ /* 0x008fe20000000800 */
[----:B------:R-:W-:-:S03]  /*2080*/  UMOV UR4, 0xffffffff ;  /* 0xffffffff00047882 */ /* 0x000fc60000000000 */
[----:B------:R-:W0:Y:S02]  /*2090*/  LDS R3, [R0+0x80] ;  /* 0x0000800000037984 */ /* 0x000e240000000800 */
[----:B0-----:R-:W-:Y:S01]  /*20a0*/  FADD R2, R2, R3 ;  /* 0x0000000302027221 */ /* 0x001fe20000000000 */
[----:B------:R-:W-:Y:S06]  /*20b0*/  BRA.DIV UR4, `(.L_x_29) ;  /* 0x0000000a04447947 */ /* 0x000fec000b800000 */
[----:B------:R-:W0:Y:S02]  /*20c0*/  SHFL.DOWN PT, R3, R2, 0x10, 0x1f ;  /* 0x0a001f0002037f89 */ /* 0x000e2400000e0000 */
[----:B0-----:R-:W-:-:S05]  /*20d0*/  FADD R3, R2, R3 ;  /* 0x0000000302037221 */ /* 0x001fca0000000000 */
[----:B------:R-:W0:Y:S02]  /*20e0*/  SHFL.DOWN PT, R4, R3, 0x8, 0x1f ;  /* 0x09001f0003047f89 */ /* 0x000e2400000e0000 */
[----:B0-----:R-:W-:-:S05]  /*20f0*/  FADD R4, R3, R4 ;  /* 0x0000000403047221 */ /* 0x001fca0000000000 */
[----:B------:R-:W0:Y:S02]  /*2100*/  SHFL.DOWN PT, R5, R4, 0x4, 0x1f ;  /* 0x08801f0004057f89 */ /* 0x000e2400000e0000 */
[----:B0-----:R-:W-:-:S05]  /*2110*/  FADD R5, R4, R5 ;  /* 0x0000000504057221 */ /* 0x001fca0000000000 */
[----:B-1----:R-:W0:Y:S02]  /*2120*/  SHFL.DOWN PT, R6, R5, 0x2, 0x1f ;  /* 0x08401f0005067f89 */ /* 0x002e2400000e0000 */
[----:B0-----:R-:W-:-:S05]  /*2130*/  FADD R6, R5, R6 ;  /* 0x0000000605067221 */ /* 0x001fca0000000000 */
[----:B--2-4-:R0:W1:Y:S02]  /*2140*/  SHFL.DOWN PT, R7, R6, 0x1, 0x1f ;  /* 0x08201f0006077f89 */ /* 0x01406400000e0000 */
.L_x_46:
[----:B-1----:R-:W-:-:S05]  /*2150*/  FADD R7, R6, R7 ;  /* 0x0000000706077221 */ /* 0x002fca0000000000 */
[----:B------:R1:W-:Y:S02]  /*2160*/  STS [R0], R7 ;  /* 0x0000000700007388 */ /* 0x0003e40000000800 */
.L_x_28:
[----:B------:R-:W-:Y:S05]  /*2170*/  WARPSYNC.ALL ;  /* 0x0000000000007948 */ /* 0x000fea0003800000 */
[----:B------:R-:W-:Y:S01]  /*2180*/  ISETP.GT.U32.AND P3, PT, R13, R12, PT ;  /* 0x0000000c0d00720c */ /* 0x000fe20003f64070 */
[----:B------:R-:W5:Y:S08]  /*2190*/  S2UR UR5, SR_CgaCtaId ;  /* 0x00000000000579c3 */ /* 0x000f700000008800 */
[----:B------:R-:W-:Y:S06]  /*21a0*/  BAR.SYNC.DEFER_BLOCKING 0x0 ;  /* 0x0000000000007b1d */ /* 0x000fec0000010000 */
[----:B------:R-:W-:-:S02]  /*21b0*/  UMOV UR4, 0x400 ;  /* 0x0000040000047882 */ /* 0x000fc40000000000 */
[----:B-----5:R-:W-:-:S09]  /*21c0*/  ULEA UR4, UR5, UR4, 0x18 ;  /* 0x0000000405047291 */ /* 0x020fd2000f8ec0ff */
[----:B-12---:R-:W3:Y:S02]  /*21d0*/  LDS R0, [UR4] ;  /* 0x00000004ff007984 */ /* 0x006ee40008000800 */
[----:B---3--:R-:W-:-:S05]  /*21e0*/  VIADD R2, R0, 0x1800000 ;  /* 0x0180000000027836 */ /* 0x008fca0000000000 */
[----:B------:R-:W-:-:S04]  /*21f0*/  LOP3.LUT R2, R2, 0x7f800000, RZ, 0xc0, !PT ;  /* 0x7f80000002027812 */ /* 0x000fc800078ec0ff */
[----:B------:R-:W-:-:S13]  /*2200*/  ISETP.GT.U32.AND P0, PT, R2, 0x1ffffff, PT ;  /* 0x01ffffff0200780c */ /* 0x000fda0003f04070 */
[----:B------:R-:W-:Y:S05]  /*2210*/  @P0 BRA `(.L_x_30) ;  /* 0x00000000000c0947 */ /* 0x000fea0003800000 */
[----:B------:R-:W-:-:S07]  /*2220*/  MOV R2, 0x2240 ;  /* 0x0000224000027802 */ /* 0x000fce0000000f00 */
[----:B0---4-:R-:W-:Y:S05]  /*2230*/  CALL.REL.NOINC `($__internal_0_$__cuda_sm20_rcp_rn_f32_slowpath) ;  /* 0x0000000800707944 */ /* 0x011fea0003c00000 */
[----:B------:R-:W-:Y:S05]  /*2240*/  BRA `(.L_x_31) ;  /* 0x0000000000107947 */ /* 0x000fea0003800000 */
.L_x_30:
[----:B------:R-:W1:Y:S02]  /*2250*/  MUFU.RCP R3, R0 ;  /* 0x0000000000037308 */ /* 0x000e640000001000 */
[----:B-1----:R-:W-:-:S04]  /*2260*/  FFMA R2, R0, R3, -1 ;  /* 0xbf80000000027423 */ /* 0x002fc80000000003 */
[----:B------:R-:W-:-:S04]  /*2270*/  FADD.FTZ R2, -R2, -RZ ;  /* 0x800000ff02027221 */ /* 0x000fc80000010100 */
[----:B------:R-:W-:-:S07]  /*2280*/  FFMA R0, R3, R2, R3 ;  /* 0x0000000203007223 */ /* 0x000fce0000000003 */
.L_x_31:
[----:B------:R-:W-:Y:S05]  /*2290*/  @P3 EXIT ;  /* 0x000000000000394d */ /* 0x000fea0003800000 */
[C---:B------:R-:W-:Y:S01]  /*22a0*/  ISETP.GE.U32.AND P0, PT, R11.reuse, 0x4, PT ;  /* 0x000000040b00780c */ /* 0x040fe20003f06070 */
[----:B------:R-:W-:Y:S01]  /*22b0*/  HFMA2 R3, -RZ, RZ, 0, 0 ;  /* 0x00000000ff037431 */ /* 0x000fe200000001ff */
[----:B------:R-:W-:-:S04]  /*22c0*/  VIMNMX.U32 R4, PT, PT, R11, 0x1, !PT ;  /* 0x000000010b047848 */ /* 0x000fc80007fe0000 */
[----:B------:R-:W-:-:S04]  /*22d0*/  LOP3.LUT R2, R4, 0x3, RZ, 0xc0, !PT ;  /* 0x0000000304027812 */ /* 0x000fc800078ec0ff */
[----:B------:R-:W-:-:S03]  /*22e0*/  ISETP.NE.AND P4, PT, R2, RZ, PT ;  /* 0x000000ff0200720c */ /* 0x000fc60003f85270 */
[----:B------:R-:W-:Y:S10]  /*22f0*/  @!P0 BRA `(.L_x_32) ;  /* 0x0000000000d08947 */ /* 0x000ff40003800000 */
[----:B----4-:R-:W1:Y:S01]  /*2300*/  LDC R7, c[0x0][0x394] ;  /* 0x0000e500ff077b82 */ /* 0x010e620000000800 */
[----:B------:R-:W-:Y:S01]  /*2310*/  LOP3.LUT R3, R4, 0xfffffffc, RZ, 0xc0, !PT ;  /* 0xfffffffc04037812 */ /* 0x000fe200078ec0ff */
[C---:B------:R-:W-:Y:S01]  /*2320*/  IMAD.IADD R11, R10.reuse, 0x1, R13 ;  /* 0x000000010a0b7824 */ /* 0x040fe200078e020d */
[----:B------:R-:W-:Y:S01]  /*2330*/  LEA R5, R10, UR4, 0x2 ;  /* 0x000000040a057c11 */ /* 0x000fe2000f8e10ff */
[C-C-:B0-----:R-:W-:Y:S01]  /*2340*/  IMAD R6, R13.reuse, 0x3, R10.reuse ;  /* 0x000000030d067824 */ /* 0x141fe200078e020a */
[----:B------:R-:W-:Y:S01]  /*2350*/  LEA R4, R13, R10, 0x1 ;  /* 0x0000000a0d047211 */ /* 0x000fe200078e08ff */
[--C-:B------:R-:W-:Y:S01]  /*2360*/  IMAD.MOV.U32 R8, RZ, RZ, R10.reuse ;  /* 0x000000ffff087224 */ /* 0x100fe200078e000a */
[----:B------:R-:W-:Y:S01]  /*2370*/  IADD3 R21, PT, PT, -R3, RZ, RZ ;  /* 0x000000ff03157210 */ /* 0x000fe20007ffe1ff */
[----:B------:R-:W0:Y:S01]  /*2380*/  LDCU UR5, c[0x0][0x394] ;  /* 0x00007280ff0577ac */ /* 0x000e220008000800 */
[C---:B-1----:R-:W-:Y:S02]  /*2390*/  IMAD R9, R7.reuse, UR8, R10 ;  /* 0x0000000807097c24 */ /* 0x042fe4000f8e020a */
[----:B------:R-:W-:-:S02]  /*23a0*/  IMAD R7, R7, UR8, R11 ;  /* 0x0000000807077c24 */ /* 0x000fc4000f8e020b */
[C-C-:B------:R-:W-:Y:S02]  /*23b0*/  IMAD R12, R13.reuse, 0x2, R9.reuse ;  /* 0x000000020d0c7824 */ /* 0x140fe400078e0209 */
[----:B0-----:R-:W-:-:S07]  /*23c0*/  IMAD R20, R13, 0x3, R9 ;  /* 0x000000030d147824 */ /* 0x001fce00078e0209 */
.L_x_33:
[----:B------:R-:W-:Y:S01]  /*23d0*/  ISETP.GE.AND P0, PT, R8, UR5, PT ;  /* 0x0000000508007c0c */ /* 0x000fe2000bf06270 */
[----:B------:R-:W-:Y:S01]  /*23e0*/  VIADD R21, R21, 0x4 ;  /* 0x0000000415157836 */ /* 0x000fe20000000000 */
[----:B------:R-:W-:Y:S01]  /*23f0*/  ISETP.GE.AND P1, PT, R11, UR5, PT ;  /* 0x000000050b007c0c */ /* 0x000fe2000bf26270 */
[C---:B------:R-:W-:Y:S01]  /*2400*/  IMAD R8, R13.reuse, 0x4, R8 ;  /* 0x000000040d087824 */ /* 0x040fe200078e0208 */
[----:B------:R-:W-:Y:S01]  /*2410*/  ISETP.GE.AND P2, PT, R4, UR5, PT ;  /* 0x0000000504007c0c */ /* 0x000fe2000bf46270 */
[C---:B------:R-:W-:Y:S01]  /*2420*/  IMAD R4, R13.reuse, 0x4, R4 ;  /* 0x000000040d047824 */ /* 0x040fe200078e0204 */
[----:B------:R-:W-:Y:S02]  /*2430*/  ISETP.GE.AND P3, PT, R6, UR5, PT ;  /* 0x0000000506007c0c */ /* 0x000fe4000bf66270 */
[C---:B------:R-:W-:Y:S02]  /*2440*/  LEA R11, R13.reuse, R11, 0x2 ;  /* 0x0000000b0d0b7211 */ /* 0x040fe400078e10ff */
[----:B------:R-:W-:-:S03]  /*2450*/  LEA R6, R13, R6, 0x2 ;  /* 0x000000060d067211 */ /* 0x000fc600078e10ff */
[CC--:B--2---:R-:W-:Y:S01]  /*2460*/  @!P0 LEA R16, R13.reuse, R5.reuse, 0x2 ;  /* 0x000000050d108211 */ /* 0x0c4fe200078e10ff */
[----:B------:R-:W0:Y:S01]  /*2470*/  @!P0 LDC.64 R14, c[0x0][0x388] ;  /* 0x0000e200ff0e8b82 */ /* 0x000e220000000a00 */
[C-C-:B------:R-:W-:Y:S02]  /*2480*/  @!P1 IMAD R24, R13.reuse, 0x8, R5.reuse ;  /* 0x000000080d189824 */ /* 0x140fe400078e0205 */
[C---:B------:R-:W-:Y:S01]  /*2490*/  @!P2 IMAD R23, R13.reuse, 0xc, R5 ;  /* 0x0000000c0d17a824 */ /* 0x040fe200078e0205 */
[----:B------:R-:W1:Y:S01]  /*24a0*/  @!P0 LDS R17, [R16] ;  /* 0x0000000010118984 */ /* 0x000e620000000800 */
[----:B------:R-:W-:-:S03]  /*24b0*/  LEA R5, R13, R5, 0x4 ;  /* 0x000000050d057211 */ /* 0x000fc600078e20ff */
[----:B------:R-:W2:Y:S01]  /*24c0*/  @!P1 LDS R24, [R24] ;  /* 0x0000000018189984 */ /* 0x000ea20000000800 */
[----:B------:R-:W3:Y:S03]  /*24d0*/  @!P1 LDC.64 R18, c[0x0][0x388] ;  /* 0x0000e200ff129b82 */ /* 0x000ee60000000a00 */
[----:B------:R-:W4:Y:S04]  /*24e0*/  @!P2 LDS R23, [R23] ;  /* 0x000000001717a984 */ /* 0x000f280000000800 */
[----:B------:R-:W5:Y:S01]  /*24f0*/  @!P3 LDS R22, [R5] ;  /* 0x000000000516b984 */ /* 0x000f620000000800 */
[----:B0-----:R-:W-:Y:S01]  /*2500*/  @!P0 IMAD.WIDE R26, R9, 0x4, R14 ;  /* 0x00000004091a8825 */ /* 0x001fe200078e020e */
[----:B------:R-:W-:Y:S01]  /*2510*/  LEA R9, R13, R9, 0x2 ;  /* 0x000000090d097211 */ /* 0x000fe200078e10ff */
[----:B------:R-:W0:Y:S02]  /*2520*/  @!P2 LDC.64 R14, c[0x0][0x388] ;  /* 0x0000e200ff0eab82 */ /* 0x000e240000000a00 */
[----:B---3--:R-:W-:-:S04]  /*2530*/  @!P1 IMAD.WIDE R18, R7, 0x4, R18 ;  /* 0x0000000407129825 */ /* 0x008fc800078e0212 */
[----:B------:R-:W-:Y:S02]  /*2540*/  IMAD R7, R13, 0x4, R7 ;  /* 0x000000040d077824 */ /* 0x000fe400078e0207 */
[-C--:B-1----:R-:W-:Y:S02]  /*2550*/  @!P0 FMUL R25, R17, R0.reuse ;  /* 0x0000000011198220 */ /* 0x082fe40000400000 */
[----:B------:R-:W1:Y:S01]  /*2560*/  @!P3 LDC.64 R16, c[0x0][0x388] ;  /* 0x0000e200ff10bb82 */ /* 0x000e620000000a00 */
[----:B--2---:R-:W-:Y:S02]  /*2570*/  @!P1 FMUL R29, R24, R0 ;  /* 0x00000000181d9220 */ /* 0x004fe40000400000 */
[----:B------:R2:W-:Y:S01]  /*2580*/  @!P0 STG.E desc[UR6][R26.64], R25 ;  /* 0x000000191a008986 */ /* 0x0005e2000c101906 */
[----:B0-----:R-:W-:Y:S01]  /*2590*/  @!P2 IMAD.WIDE R14, R12, 0x4, R14 ;  /* 0x000000040c0ea825 */ /* 0x001fe200078e020e */
[----:B------:R-:W-:-:S03]  /*25a0*/  ISETP.NE.AND P0, PT, R21, RZ, PT ;  /* 0x000000ff1500720c */ /* 0x000fc60003f05270 */
[----:B----4-:R-:W-:Y:S01]  /*25b0*/  @!P2 FMUL R23, R23, R0 ;  /* 0x000000001717a220 */ /* 0x010fe20000400000 */
[----:B------:R2:W-:Y:S01]  /*25c0*/  @!P1 STG.E desc[UR6][R18.64], R29 ;  /* 0x0000001d12009986 */ /* 0x0005e2000c101906 */
[----:B------:R-:W-:Y:S01]  /*25d0*/  LEA R12, R13, R12, 0x2 ;  /* 0x0000000c0d0c7211 */ /* 0x000fe200078e10ff */
[----:B-----5:R-:W-:Y:S02]  /*25e0*/  @!P3 FMUL R22, R22, R0 ;  /* 0x000000001616b220 */ /* 0x020fe40000400000 */
[----:B------:R2:W-:Y:S01]  /*25f0*/  @!P2 STG.E desc[UR6][R14.64], R23 ;  /* 0x000000170e00a986 */ /* 0x0005e2000c101906 */
[----:B-1----:R-:W-:-:S04]  /*2600*/  @!P3 IMAD.WIDE R16, R20, 0x4, R16 ;  /* 0x000000041410b825 */ /* 0x002fc800078e0210 */
[----:B------:R-:W-:Y:S01]  /*2610*/  IMAD R20, R13, 0x4, R20 ;  /* 0x000000040d147824 */ /* 0x000fe200078e0214 */
[----:B------:R2:W-:Y:S01]  /*2620*/  @!P3 STG.E desc[UR6][R16.64], R22 ;  /* 0x000000161000b986 */ /* 0x0005e2000c101906 */
[----:B------:R-:W-:Y:S05]  /*2630*/  @P0 BRA `(.L_x_33) ;  /* 0xfffffffc00640947 */ /* 0x000fea000383ffff */
.L_x_32:
[----:B------:R-:W-:Y:S05]  /*2640*/  @!P4 EXIT ;  /* 0x000000000000c94d */ /* 0x000fea0003800000 */
[----:B------:R-:W1:Y:S01]  /*2650*/  LDC R5, c[0x0][0x394] ;  /* 0x0000e500ff057b82 */ /* 0x000e620000000800 */
[C---:B------:R-:W-:Y:S01]  /*2660*/  SHF.L.U32 R8, R13.reuse, 0x2, RZ ;  /* 0x000000020d087819 */ /* 0x040fe200000006ff */
[----:B------:R-:W-:Y:S01]  /*2670*/  IMAD R10, R13, R3, R10 ;  /* 0x000000030d0a7224 */ /* 0x000fe200078e020a */
[----:B0-----:R-:W-:Y:S01]  /*2680*/  IADD3 R6, PT, PT, -R2, RZ, RZ ;  /* 0x000000ff02067210 */ /* 0x001fe20007ffe1ff */
[----:B------:R-:W0:Y:S02]  /*2690*/  LDCU UR5, c[0x0][0x394] ;  /* 0x00007280ff0577ac */ /* 0x000e240008000800 */
[----:B------:R-:W-:Y:S02]  /*26a0*/  IMAD R3, R10, 0x4, R8 ;  /* 0x000000040a037824 */ /* 0x000fe400078e0208 */
[----:B-1----:R-:W-:Y:S02]  /*26b0*/  IMAD R4, R5, UR8, R10 ;  /* 0x0000000805047c24 */ /* 0x002fe4000f8e020a */
[----:B0-----:R-:W-:-:S07]  /*26c0*/  VIADD R5, R3, UR4 ;  /* 0x0000000403057c36 */ /* 0x001fce0008000000 */
.L_x_34:
[----:B------:R-:W-:Y:S01]  /*26d0*/  ISETP.GE.AND P0, PT, R10, UR5, PT ;  /* 0x000000050a007c0c */ /* 0x000fe2000bf06270 */
[----:B------:R-:W-:Y:S01]  /*26e0*/  IMAD.IADD R10, R13, 0x1, R10 ;  /* 0x000000010d0a7824 */ /* 0x000fe200078e020a */
[----:B------:R-:W-:-:S11]  /*26f0*/  IADD3 R6, PT, PT, R6, 0x1, RZ ;  /* 0x0000000106067810 */ /* 0x000fd60007ffe0ff */
[----:B----4-:R0:W1:Y:S01]  /*2700*/  @!P0 LDS R7, [R5] ;  /* 0x0000000005078984 */ /* 0x0100620000000800 */
[----:B------:R-:W3:Y:S01]  /*2710*/  @!P0 LDC.64 R2, c[0x0][0x388] ;  /* 0x0000e200ff028b82 */ /* 0x000ee20000000a00 */
[----:B0-----:R-:W-:Y:S01]  /*2720*/  IADD3 R5, PT, PT, R8, R5, RZ ;  /* 0x0000000508057210 */ /* 0x001fe20007ffe0ff */
[----:B---3--:R-:W-:-:S04]  /*2730*/  @!P0 IMAD.WIDE R2, R4, 0x4, R2 ;  /* 0x0000000404028825 */ /* 0x008fc800078e0202 */
[----:B------:R-:W-:Y:S02]  /*2740*/  IMAD.IADD R4, R13, 0x1, R4 ;  /* 0x000000010d047824 */ /* 0x000fe400078e0204 */
[----:B-1----:R-:W-:-:S05]  /*2750*/  @!P0 FMUL R7, R7, R0 ;  /* 0x0000000007078220 */ /* 0x002fca0000400000 */
[----:B------:R0:W-:Y:S01]  /*2760*/  @!P0 STG.E desc[UR6][R2.64], R7 ;  /* 0x0000000702008986 */ /* 0x0001e2000c101906 */
[----:B------:R-:W-:-:S13]  /*2770*/  ISETP.NE.AND P0, PT, R6, RZ, PT ;  /* 0x000000ff0600720c */ /* 0x000fda0003f05270 */
[----:B0-----:R-:W-:Y:S05]  /*2780*/  @P0 BRA `(.L_x_34) ;  /* 0xfffffffc00d00947 */ /* 0x001fea000383ffff */
[----:B------:R-:W-:Y:S05]  /*2790*/  EXIT ;  /* 0x000000000000794d */ /* 0x000fea0003800000 */
.L_x_11:
[----:B0-----:R-:W-:Y:S01]  /*27a0*/  MOV R9, 0x10 ;  /* 0x0000001000097802 */ /* 0x001fe20000000f00 */
[----:B------:R-:W-:Y:S01]  /*27b0*/  IMAD.MOV.U32 R15, RZ, RZ, 0x1f ;  /* 0x0000001fff0f7424 */ /* 0x000fe200078e00ff */
[----:B------:R-:W-:-:S07]  /*27c0*/  MOV R8, 0xffffffff ;  /* 0xffffffff00087802 */ /* 0x000fce0000000f00 */
[----:B------:R-:W-:Y:S05]  /*27d0*/  WARPSYNC.COLLECTIVE R8, `(.L_x_35) ;  /* 0x0000000008087348 */ /* 0x000fea0003c00000 */
[----:B------:R0:W1:Y:S02]  /*27e0*/  SHFL.DOWN P0, R7, R2, R9, R15 ;  /* 0x0800000902077389 */ /* 0x000064000000000f */
[----:B01----:R-:W-:Y:S05]  /*27f0*/  ENDCOLLECTIVE ;  /* 0x000000000000791b */ /* 0x003fea0003800000 */
.L_x_35:
[----:B------:R-:W-:Y:S02]  /*2800*/  IMAD.MOV.U32 R9, RZ, RZ, 0x8 ;  /* 0x00000008ff097424 */ /* 0x000fe400078e00ff */
[----:B------:R-:W-:-:S05]  /*2810*/  IMAD.MOV.U32 R3, RZ, RZ, R7 ;  /* 0x000000ffff037224 */ /* 0x000fca00078e0007 */
[----:B------:R-:W-:-:S04]  /*2820*/  FMNMX R3, R2, R3, !PT ;  /* 0x0000000302037209 */ /* 0x000fc80007800000 */
[----:B------:R-:W-:-:S07]  /*2830*/  MOV R2, R3 ;  /* 0x0000000300027202 */ /* 0x000fce0000000f00 */
[----:B------:R-:W-:Y:S05]  /*2840*/  WARPSYNC.COLLECTIVE R8, `(.L_x_36) ;  /* 0x0000000008087348 */ /* 0x000fea0003c00000 */
[----:B------:R0:W1:Y:S02]  /*2850*/  SHFL.DOWN P0, R7, R2, R9, R15 ;  /* 0x0800000902077389 */ /* 0x000064000000000f */
[----:B01----:R-:W-:Y:S05]  /*2860*/  ENDCOLLECTIVE ;  /* 0x000000000000791b */ /* 0x003fea0003800000 */
.L_x_36:
[----:B------:R-:W-:Y:S01]  /*2870*/  HFMA2 R9, -RZ, RZ, 0, 2.384185791015625e-07 ;  /* 0x00000004ff097431 */ /* 0x000fe200000001ff */
[----:B------:R-:W-:-:S04]  /*2880*/  MOV R4, R7 ;  /* 0x0000000700047202 */ /* 0x000fc80000000f00 */
[----:B------:R-:W-:-:S05]  /*2890*/  FMNMX R4, R3, R4, !PT ;  /* 0x0000000403047209 */ /* 0x000fca0007800000 */
[----:B------:R-:W-:-:S07]  /*28a0*/  IMAD.MOV.U32 R2, RZ, RZ, R4 ;  /* 0x000000ffff027224 */ /* 0x000fce00078e0004 */
[----:B------:R-:W-:Y:S05]  /*28b0*/  WARPSYNC.COLLECTIVE R8, `(.L_x_37) ;  /* 0x0000000008087348 */ /* 0x000fea0003c00000 */
[----:B------:R0:W1:Y:S02]  /*28c0*/  SHFL.DOWN P0, R7, R2, R9, R15 ;  /* 0x0800000902077389 */ /* 0x000064000000000f */
[----:B01----:R-:W-:Y:S05]  /*28d0*/  ENDCOLLECTIVE ;  /* 0x000000000000791b */ /* 0x003fea0003800000 */
.L_x_37:
[----:B------:R-:W-:Y:S02]  /*28e0*/  IMAD.MOV.U32 R9, RZ, RZ, 0x2 ;  /* 0x00000002ff097424 */ /* 0x000fe400078e00ff */
[----:B------:R-:W-:-:S05]  /*28f0*/  IMAD.MOV.U32 R5, RZ, RZ, R7 ;  /* 0x000000ffff057224 */ /* 0x000fca00078e0007 */
[----:B------:R-:W-:-:S04]  /*2900*/  FMNMX R5, R4, R5, !PT ;  /* 0x0000000504057209 */ /* 0x000fc80007800000 */
[----:B------:R-:W-:-:S07]  /*2910*/  MOV R2, R5 ;  /* 0x0000000500027202 */ /* 0x000fce0000000f00 */
[----:B------:R-:W-:Y:S05]  /*2920*/  WARPSYNC.COLLECTIVE R8, `(.L_x_38) ;  /* 0x0000000008087348 */ /* 0x000fea0003c00000 */
[----:B------:R0:W1:Y:S02]  /*2930*/  SHFL.DOWN P0, R7, R2, R9, R15 ;  /* 0x0800000902077389 */ /* 0x000064000000000f */
[----:B01----:R-:W-:Y:S05]  /*2940*/  ENDCOLLECTIVE ;  /* 0x000000000000791b */ /* 0x003fea0003800000 */
.L_x_38:
[----:B------:R-:W-:Y:S01]  /*2950*/  HFMA2 R9, -RZ, RZ, 0, 5.9604644775390625e-08 ;  /* 0x00000001ff097431 */ /* 0x000fe200000001ff */
[----:B------:R-:W-:-:S04]  /*2960*/  MOV R6, R7 ;  /* 0x0000000700067202 */ /* 0x000fc80000000f00 */
[----:B------:R-:W-:-:S05]  /*2970*/  FMNMX R6, R5, R6, !PT ;  /* 0x0000000605067209 */ /* 0x000fca0007800000 */
[----:B------:R-:W-:-:S07]  /*2980*/  IMAD.MOV.U32 R2, RZ, RZ, R6 ;  /* 0x000000ffff027224 */ /* 0x000fce00078e0006 */
[----:B------:R-:W-:Y:S05]  /*2990*/  WARPSYNC.COLLECTIVE R8, `(.L_x_39) ;  /* 0x0000000008087348 */ /* 0x000fea0003c00000 */
[----:B------:R0:W1:Y:S02]  /*29a0*/  SHFL.DOWN P0, R7, R2, R9, R15 ;  /* 0x0800000902077389 */ /* 0x000064000000000f */
[----:B01----:R-:W-:Y:S05]  /*29b0*/  ENDCOLLECTIVE ;  /* 0x000000000000791b */ /* 0x003fea0003800000 */
.L_x_39:
[----:B------:R-:W-:Y:S05]  /*29c0*/  BRA `(.L_x_40) ;  /* 0xffffffec00947947 */ /* 0x000fea000383ffff */
.L_x_29:
[----:B------:R-:W-:Y:S01]  /*29d0*/  IMAD.MOV.U32 R9, RZ, RZ, 0x10 ;  /* 0x00000010ff097424 */ /* 0x000fe200078e00ff */
[----:B------:R-:W-:Y:S01]  /*29e0*/  MOV R15, 0x1f ;  /* 0x0000001f000f7802 */ /* 0x000fe20000000f00 */
[----:B------:R-:W-:-:S07]  /*29f0*/  IMAD.MOV.U32 R8, RZ, RZ, -0x1 ;  /* 0xffffffffff087424 */ /* 0x000fce00078e00ff */
[----:B-12-4-:R-:W-:Y:S05]  /*2a00*/  WARPSYNC.COLLECTIVE R8, `(.L_x_41) ;  /* 0x0000000008087348 */ /* 0x016fea0003c00000 */
[----:B-12-4-:R0:W1:Y:S02]  /*2a10*/  SHFL.DOWN P0, R7, R2, R9, R15 ;  /* 0x0800000902077389 */ /* 0x016064000000000f */
[----:B01----:R-:W-:Y:S05]  /*2a20*/  ENDCOLLECTIVE ;  /* 0x000000000000791b */ /* 0x003fea0003800000 */
.L_x_41:
[----:B------:R-:W-:Y:S01]  /*2a30*/  HFMA2 R9, -RZ, RZ, 0, 4.76837158203125e-07 ;  /* 0x00000008ff097431 */ /* 0x000fe200000001ff */
[----:B------:R-:W-:-:S05]  /*2a40*/  MOV R3, R7 ;  /* 0x0000000700037202 */ /* 0x000fca0000000f00 */
[----:B------:R-:W-:-:S04]  /*2a50*/  FADD R3, R2, R3 ;  /* 0x0000000302037221 */ /* 0x000fc80000000000 */
[----:B------:R-:W-:-:S07]  /*2a60*/  IMAD.MOV.U32 R2, RZ, RZ, R3 ;  /* 0x000000ffff027224 */ /* 0x000fce00078e0003 */
[----:B------:R-:W-:Y:S05]  /*2a70*/  WARPSYNC.COLLECTIVE R8, `(.L_x_42) ;  /* 0x0000000008087348 */ /* 0x000fea0003c00000 */
[----:B------:R0:W1:Y:S02]  /*2a80*/  SHFL.DOWN P0, R7, R2, R9, R15 ;  /* 0x0800000902077389 */ /* 0x000064000000000f */
[----:B01----:R-:W-:Y:S05]  /*2a90*/  ENDCOLLECTIVE ;  /* 0x000000000000791b */ /* 0x003fea0003800000 */
.L_x_42:
[----:B------:R-:W-:Y:S02]  /*2aa0*/  IMAD.MOV.U32 R9, RZ, RZ, 0x4 ;  /* 0x00000004ff097424 */ /* 0x000fe400078e00ff */
[----:B------:R-:W-:-:S04]  /*2ab0*/  IMAD.MOV.U32 R4, RZ, RZ, R7 ;  /* 0x000000ffff047224 */ /* 0x000fc800078e0007 */
[----:B------:R-:W-:-:S05]  /*2ac0*/  FADD R4, R3, R4 ;  /* 0x0000000403047221 */ /* 0x000fca0000000000 */
[----:B------:R-:W-:-:S07]  /*2ad0*/  MOV R2, R4 ;  /* 0x0000000400027202 */ /* 0x000fce0000000f00 */
[----:B------:R-:W-:Y:S05]  /*2ae0*/  WARPSYNC.COLLECTIVE R8, `(.L_x_43) ;  /* 0x0000000008087348 */ /* 0x000fea0003c00000 */
[----:B------:R0:W1:Y:S02]  /*2af0*/  SHFL.DOWN P0, R7, R2, R9, R15 ;  /* 0x0800000902077389 */ /* 0x000064000000000f */
[----:B01----:R-:W-:Y:S05]  /*2b00*/  ENDCOLLECTIVE ;  /* 0x000000000000791b */ /* 0x003fea0003800000 */
.L_x_43:
[----:B------:R-:W-:Y:S01]  /*2b10*/  HFMA2 R9, -RZ, RZ, 0, 1.1920928955078125e-07 ;  /* 0x00000002ff097431 */ /* 0x000fe200000001ff */
[----:B------:R-:W-:-:S05]  /*2b20*/  MOV R5, R7 ;  /* 0x0000000700057202 */ /* 0x000fca0000000f00 */
[----:B------:R-:W-:-:S04]  /*2b30*/  FADD R5, R4, R5 ;  /* 0x0000000504057221 */ /* 0x000fc80000000000 */
[----:B------:R-:W-:-:S07]  /*2b40*/  IMAD.MOV.U32 R2, RZ, RZ, R5 ;  /* 0x000000ffff027224 */ /* 0x000fce00078e0005 */
[----:B------:R-:W-:Y:S05]  /*2b50*/  WARPSYNC.COLLECTIVE R8, `(.L_x_44) ;  /* 0x0000000008087348 */ /* 0x000fea0003c00000 */
[----:B------:R0:W1:Y:S02]  /*2b60*/  SHFL.DOWN P0, R7, R2, R9, R15 ;  /* 0x0800000902077389 */ /* 0x000064000000000f */
[----:B01----:R-:W-:Y:S05]  /*2b70*/  ENDCOLLECTIVE ;  /* 0x000000000000791b */ /* 0x003fea0003800000 */
.L_x_44:
[----:B------:R-:W-:Y:S02]  /*2b80*/  IMAD.MOV.U32 R9, RZ, RZ, 0x1 ;  /* 0x00000001ff097424 */ /* 0x000fe400078e00ff */
[----:B------:R-:W-:-:S04]  /*2b90*/  IMAD.MOV.U32 R6, RZ, RZ, R7 ;  /* 0x000000ffff067224 */ /* 0x000fc800078e0007 */
[----:B------:R-:W-:-:S05]  /*2ba0*/  FADD R6, R5, R6 ;  /* 0x0000000605067221 */ /* 0x000fca0000000000 */
[----:B------:R-:W-:-:S07]  /*2bb0*/  MOV R2, R6 ;  /* 0x0000000600027202 */ /* 0x000fce0000000f00 */
[----:B------:R-:W-:Y:S05]  /*2bc0*/  WARPSYNC.COLLECTIVE R8, `(.L_x_45) ;  /* 0x0000000008087348 */ /* 0x000fea0003c00000 */
[----:B------:R0:W1:Y:S02]  /*2bd0*/  SHFL.DOWN P0, R7, R2, R9, R15 ;  /* 0x0800000902077389 */ /* 0x000064000000000f */
[----:B01----:R-:W-:Y:S05]  /*2be0*/  ENDCOLLECTIVE ;  /* 0x000000000000791b */ /* 0x003fea0003800000 */
.L_x_45:
[----:B------:R-:W-:Y:S05]  /*2bf0*/  BRA `(.L_x_46) ;  /* 0xfffffff400547947 */ /* 0x000fea000383ffff */
        .weak           $__internal_0_$__cuda_sm20_rcp_rn_f32_slowpath
        .type           $__internal_0_$__cuda_sm20_rcp_rn_f32_slowpath,@function
        .size           $__internal_0_$__cuda_sm20_rcp_rn_f32_slowpath,(.L_x_51 - $__internal_0_$__cuda_sm20_rcp_rn_f32_slowpath)
$__internal_0_$__cuda_sm20_rcp_rn_f32_slowpath:
[----:B------:R-:W-:-:S04]  /*2c00*/  SHF.L.U32 R3, R0, 0x1, RZ ;  /* 0x0000000100037819 */ /* 0x000fc800000006ff */
[----:B------:R-:W-:-:S04]  /*2c10*/  SHF.R.U32.HI R3, RZ, 0x18, R3 ;  /* 0x00000018ff037819 */ /* 0x000fc80000011603 */
[----:B------:R-:W-:-:S13]  /*2c20*/  ISETP.NE.U32.AND P0, PT, R3, RZ, PT ;  /* 0x000000ff0300720c */ /* 0x000fda0003f05070 */
[----:B------:R-:W-:Y:S05]  /*2c30*/  @P0 BRA `(.L_x_47) ;  /* 0x00000000002c0947 */ /* 0x000fea0003800000 */
[----:B------:R-:W-:-:S05]  /*2c40*/  IMAD.SHL.U32 R3, R0, 0x2, RZ ;  /* 0x0000000200037824 */ /* 0x000fca00078e00ff */
[----:B------:R-:W-:-:S13]  /*2c50*/  ISETP.NE.AND P0, PT, R3, RZ, PT ;  /* 0x000000ff0300720c */ /* 0x000fda0003f05270 */
[----:B------:R2:W3:Y:S01]  /*2c60*/  @!P0 MUFU.RCP R3, R0 ;  /* 0x0000000000038308 */ /* 0x0004e20000001000 */
[----:B------:R-:W-:Y:S05]  /*2c70*/  @!P0 BRA `(.L_x_48) ;  /* 0x0000000000a48947 */ /* 0x000fea0003800000 */
[----:B------:R-:W-:-:S04]  /*2c80*/  FFMA R4, R0, 1.84467440737095516160e+19, RZ ;  /* 0x5f80000000047823 */ /* 0x000fc800000000ff */
[----:B---3--:R-:W2:Y:S02]  /*2c90*/  MUFU.RCP R3, R4 ;  /* 0x0000000400037308 */ /* 0x008ea40000001000 */
[----:B--2---:R-:W-:-:S04]  /*2ca0*/  FFMA R0, R4, R3, -1 ;  /* 0xbf80000004007423 */ /* 0x004fc80000000003 */
[----:B------:R-:W-:-:S04]  /*2cb0*/  FADD.FTZ R0, -R0, -RZ ;  /* 0x800000ff00007221 */ /* 0x000fc80000010100 */
[----:B------:R-:W-:-:S04]  /*2cc0*/  FFMA R0, R3, R0, R3 ;  /* 0x0000000003007223 */ /* 0x000fc80000000003 */
[----:B------:R-:W-:Y:S01]  /*2cd0*/  FFMA R3, R0, 1.84467440737095516160e+19, RZ ;  /* 0x5f80000000037823 */ /* 0x000fe200000000ff */
[----:B------:R-:W-:Y:S06]  /*2ce0*/  BRA `(.L_x_48) ;  /* 0x0000000000887947 */ /* 0x000fec0003800000 */
.L_x_47:
[----:B------:R-:W-:-:S04]  /*2cf0*/  IADD3 R4, PT, PT, R3, -0xfd, RZ ;  /* 0xffffff0303047810 */ /* 0x000fc80007ffe0ff */
[----:B------:R-:W-:-:S13]  /*2d00*/  ISETP.GT.U32.AND P0, PT, R4, 0x1, PT ;  /* 0x000000010400780c */ /* 0x000fda0003f04070 */
[----:B------:R-:W-:Y:S05]  /*2d10*/  @P0 BRA `(.L_x_49) ;  /* 0x0000000000780947 */ /* 0x000fea0003800000 */
[----:B------:R-:W-:Y:S01]  /*2d20*/  LOP3.LUT R5, R0, 0x7fffff, RZ, 0xc0, !PT ;  /* 0x007fffff00057812 */ /* 0x000fe200078ec0ff */
[----:B------:R-:W-:-:S03]  /*2d30*/  IMAD.MOV.U32 R9, RZ, RZ, 0x3 ;  /* 0x00000003ff097424 */ /* 0x000fc600078e00ff */
[----:B------:R-:W-:Y:S02]  /*2d40*/  LOP3.LUT R5, R5, 0x3f800000, RZ, 0xfc, !PT ;  /* 0x3f80000005057812 */ /* 0x000fe400078efcff */
[----:B------:R-:W-:Y:S02]  /*2d50*/  SHF.L.U32 R12, R9, R4, RZ ;  /* 0x00000004090c7219 */ /* 0x000fe400000006ff */
[----:B------:R-:W0:Y:S02]  /*2d60*/  MUFU.RCP R6, R5 ;  /* 0x0000000500067308 */ /* 0x000e240000001000 */
[----:B0-----:R-:W-:-:S04]  /*2d70*/  FFMA R7, R5, R6, -1 ;  /* 0xbf80000005077423 */ /* 0x001fc80000000006 */
[----:B------:R-:W-:-:S04]  /*2d80*/  FADD.FTZ R7, -R7, -RZ ;  /* 0x800000ff07077221 */ /* 0x000fc80000010100 */
[CCC-:B------:R-:W-:Y:S01]  /*2d90*/  FFMA.RM R8, R6.reuse, R7.reuse, R6.reuse ;  /* 0x0000000706087223 */ /* 0x1c0fe20000004006 */
[----:B------:R-:W-:-:S04]  /*2da0*/  FFMA.RP R7, R6, R7, R6 ;  /* 0x0000000706077223 */ /* 0x000fc80000008006 */
[C---:B------:R-:W-:Y:S02]  /*2db0*/  LOP3.LUT R6, R8.reuse, 0x7fffff, RZ, 0xc0, !PT ;  /* 0x007fffff08067812 */ /* 0x040fe400078ec0ff */
[----:B------:R-:W-:Y:S02]  /*2dc0*/  FSETP.NEU.FTZ.AND P0, PT, R8, R7, PT ;  /* 0x000000070800720b */ /* 0x000fe40003f1d000 */
[----:B------:R-:W-:Y:S02]  /*2dd0*/  LOP3.LUT R7, R6, 0x800000, RZ, 0xfc, !PT ;  /* 0x0080000006077812 */ /* 0x000fe400078efcff */
[----:B------:R-:W-:Y:S02]  /*2de0*/  SEL R6, RZ, 0xffffffff, !P0 ;  /* 0xffffffffff067807 */ /* 0x000fe40004000000 */
[----:B------:R-:W-:Y:S02]  /*2df0*/  LOP3.LUT R5, R12, R7, RZ, 0xc0, !PT ;  /* 0x000000070c057212 */ /* 0x000fe400078ec0ff */
[----:B------:R-:W-:-:S02]  /*2e00*/  IADD3 R6, PT, PT, -R6, RZ, RZ ;  /* 0x000000ff06067210 */ /* 0x000fc40007ffe1ff */
[-C--:B------:R-:W-:Y:S02]  /*2e10*/  SHF.R.U32.HI R5, RZ, R4.reuse, R5 ;  /* 0x00000004ff057219 */ /* 0x080fe40000011605 */
[----:B------:R-:W-:Y:S02]  /*2e20*/  LOP3.LUT P1, RZ, R6, R4, R7, 0xf8, !PT ;  /* 0x0000000406ff7212 */ /* 0x000fe4000782f807 */
[C---:B------:R-:W-:Y:S02]  /*2e30*/  LOP3.LUT P0, RZ, R5.reuse, 0x1, RZ, 0xc0, !PT ;  /* 0x0000000105ff7812 */ /* 0x040fe4000780c0ff */
[----:B------:R-:W-:-:S04]  /*2e40*/  LOP3.LUT P2, RZ, R5, 0x2, RZ, 0xc0, !PT ;  /* 0x0000000205ff7812 */ /* 0x000fc8000784c0ff */
[----:B------:R-:W-:Y:S02]  /*2e50*/  PLOP3.LUT P0, PT, P0, P1, P2, 0xe0, 0x0 ;  /* 0x000000000000781c */ /* 0x000fe40000703c20 */
[----:B------:R-:W-:Y:S02]  /*2e60*/  LOP3.LUT P1, RZ, R0, 0x7fffff, RZ, 0xc0, !PT ;  /* 0x007fffff00ff7812 */ /* 0x000fe4000782c0ff */
[----:B------:R-:W-:-:S05]  /*2e70*/  SEL R4, RZ, 0x1, !P0 ;  /* 0x00000001ff047807 */ /* 0x000fca0004000000 */
[----:B------:R-:W-:-:S05]  /*2e80*/  IMAD.MOV R4, RZ, RZ, -R4 ;  /* 0x000000ffff047224 */ /* 0x000fca00078e0a04 */
[----:B------:R-:W-:Y:S02]  /*2e90*/  ISETP.GE.AND P0, PT, R4, RZ, PT ;  /* 0x000000ff0400720c */ /* 0x000fe40003f06270 */
[----:B------:R-:W-:-:S04]  /*2ea0*/  IADD3 R4, PT, PT, R3, -0xfc, RZ ;  /* 0xffffff0403047810 */ /* 0x000fc80007ffe0ff */
[----:B------:R-:W-:-:S07]  /*2eb0*/  SHF.R.U32.HI R3, RZ, R4, R7 ;  /* 0x00000004ff037219 */ /* 0x000fce0000011607 */
[----:B------:R-:W-:-:S05]  /*2ec0*/  @!P0 VIADD R3, R3, 0x1 ;  /* 0x0000000103038836 */ /* 0x000fca0000000000 */
[----:B------:R-:W-:-:S04]  /*2ed0*/  @!P1 SHF.L.U32 R3, R3, 0x1, RZ ;  /* 0x0000000103039819 */ /* 0x000fc800000006ff */
[----:B------:R-:W-:Y:S01]  /*2ee0*/  LOP3.LUT R3, R3, 0x80000000, R0, 0xf8, !PT ;  /* 0x8000000003037812 */ /* 0x000fe200078ef800 */
[----:B------:R-:W-:Y:S06]  /*2ef0*/  BRA `(.L_x_48) ;  /* 0x0000000000047947 */ /* 0x000fec0003800000 */
.L_x_49:
[----:B------:R0:W1:Y:S02]  /*2f00*/  MUFU.RCP R3, R0 ;  /* 0x0000000000037308 */ /* 0x0000640000001000 */
.L_x_48:
[----:B0123--:R-:W-:Y:S02]  /*2f10*/  IMAD.MOV.U32 R0, RZ, RZ, R3 ;  /* 0x000000ffff007224 */ /* 0x00ffe400078e0003 */
[----:B------:R-:W-:-:S04]  /*2f20*/  HFMA2 R3, -RZ, RZ, 0, 0 ;  /* 0x00000000ff037431 */ /* 0x000fc800000001ff */
[----:B------:R-:W-:Y:S05]  /*2f30*/  RET.REL.NODEC R2 `(_Z17softmax_v1_kernelPKfPfii) ;  /* 0xffffffd002307950 */ /* 0x000fea0003c3ffff */
.L_x_50:
[----:B------:R-:W-:-:S00]  /*2f40*/  BRA `(.L_x_50) ;  /* 0xfffffffc00fc7947 */ /* 0x000fc0000383ffff */
[----:B------:R-:W-:-:S00]  /*2f50*/  NOP ;  /* 0x0000000000007918 */ /* 0x000fc00000000000 */
        /* <DEDUP_REMOVED lines=10> */
.L_x_51:


//--------------------- .nv.shared._Z17softmax_v1_kernelPKfPfii --------------------------
	.section	.nv.shared._Z17softmax_v1_kernelPKfPfii,"aw",@nobits
	.sectionflags	@""
	.align	16
	.zero		1024


//--------------------- .nv.shared.reserved.0     --------------------------
	.section	.nv.shared.reserved.0,"aw",@nobits
	.weak		__nv_reservedSMEM_offset_0_alias
	.size		__nv_reservedSMEM_offset_0_alias, 0, 64
	.other		__nv_reservedSMEM_offset_0_alias,@"STO_CUDA_RESERVED_SHARED STV_DEFAULT"
__nv_reservedSMEM_offset_0_alias:
	.zero		0
	.zero		64


//--------------------- .nv.constant0._Z17softmax_v1_kernelPKfPfii --------------------------
	.section	.nv.constant0._Z17softmax_v1_kernelPKfPfii,"a",@progbits
	.sectionflags	@""
	.align	4
.nv.constant0._Z17softmax_v1_kernelPKfPfii:
	.zero		920


//--------------------- SYMBOLS --------------------------

	.type		.nv.reservedSmem.offset0,@object
	.size		.nv.reservedSmem.offset0,0x4
	.type		.nv.reservedSmem.cap,@object
	.size		.nv.reservedSmem.cap,0x4
